// auto-generated by cutlass_sweep.gemm — config: {"arch": "sm_100", "cluster_m": 1, "cluster_n": 1, "dtype": "e5m2", "dtype_b": "e4m3", "layout": "tt", "stages": 0, "tile_k": 128, "tile_m": 128, "tile_n": 64}
#include "cutlass/cutlass.h"
#include "cutlass/gemm/collective/collective_builder.hpp"
#include "cutlass/gemm/device/gemm_universal_adapter.h"
#include "cutlass/gemm/kernel/gemm_universal.hpp"
#include "cutlass/epilogue/collective/collective_builder.hpp"

using ElemA = cutlass::float_e5m2_t;
using ElemB = cutlass::float_e4m3_t;
using ElemCD = cutlass::float_e5m2_t;
using Acc  = float;
using TileShape    = cute::Shape<cute::_128, cute::_64, cute::_128>;
using ClusterShape = cute::Shape<cute::_1, cute::_1, cute::_1>;

using CollectiveEpilogue = typename cutlass::epilogue::collective::CollectiveBuilder<
    cutlass::arch::Sm100, cutlass::arch::OpClassTensorOp,
    TileShape, ClusterShape,
    cutlass::epilogue::collective::EpilogueTileAuto,
    Acc, Acc,
    ElemCD, cutlass::layout::RowMajor, 128 / cutlass::sizeof_bits<ElemCD>::value,
    ElemCD, cutlass::layout::RowMajor, 128 / cutlass::sizeof_bits<ElemCD>::value,
    cutlass::epilogue::collective::EpilogueScheduleAuto
  >::CollectiveOp;

using CollectiveMainloop = typename cutlass::gemm::collective::CollectiveBuilder<
    cutlass::arch::Sm100, cutlass::arch::OpClassTensorOp,
    ElemA, cutlass::layout::ColumnMajor, 128 / cutlass::sizeof_bits<ElemA>::value,
    ElemB, cutlass::layout::ColumnMajor, 128 / cutlass::sizeof_bits<ElemB>::value,
    Acc,
    TileShape, ClusterShape,
    cutlass::gemm::collective::StageCountAutoCarveout<static_cast<int>(sizeof(typename CollectiveEpilogue::SharedStorage))>,
    cutlass::gemm::collective::KernelScheduleAuto
  >::CollectiveOp;

using GemmKernel = cutlass::gemm::kernel::GemmUniversal<
    cute::Shape<int,int,int,int>,
    CollectiveMainloop,
    CollectiveEpilogue
>;
using Gemm = cutlass::gemm::device::GemmUniversalAdapter<GemmKernel>;

// Force the device kernel symbol into the cubin without needing a host main.
auto* _anchor = &cutlass::device_kernel<GemmKernel>;


// ===== COMPILED SASS (sm_100a) =====

	.target	sm_100a

	.elftype	@"ET_EXEC"


//--------------------- .note.nv.tkinfo           --------------------------
	.section	.note.nv.tkinfo,"",@"SHT_NOTE"
	.sectionflags	@"SHF_NOTE_NV_TKINFO"
	.tkinfo
        /*0018*/ 	.word	0x00000002
        /*0030*/ 	.string	""
        /*0030*/ 	.string	"ptxas"
        /*0030*/ 	.string	"Cuda compilation tools, release 13.0, V13.0.88"
        /*0030*/ 	.string	"Build cuda_13.0.r13.0/compiler.36424714_0"
        /*0030*/ 	.string	"-arch sm_100a -m 64 "



//--------------------- .note.nv.cuinfo           --------------------------
	.section	.note.nv.cuinfo,"",@"SHT_NOTE"
	.sectionflags	@"SHF_NOTE_NV_CUINFO"
        /*0018*/ 	.short	0x0002
        /*001a*/ 	.short	0x0064
        /*001c*/ 	.short	0x0082
	.zero		2


//--------------------- .nv.info                  --------------------------
	.section	.nv.info,"",@"SHT_CUDA_INFO"
	.align	4


	//----- nvinfo : EIATTR_REGCOUNT
	.align		4
        /*0000*/ 	.byte	0x04, 0x2f
        /*0002*/ 	.short	(.L_19 - .L_18)
	.align		4
.L_18:
        /*0004*/ 	.word	index@(_ZN7cutlass13device_kernelINS_4gemm6kernel13GemmUniversalIN4cute5tupleIJiiiiEEENS1_10collective13CollectiveMmaINS1_35MainloopSm100TmaUmmaWarpSpecializedILi8ELi2ELi4ENS5_IJNS4_1CILi1EEESB_SB_EEEEENS5_IJNSA_ILi128EEENSA_ILi64EEESE_EEENS_12float_e5m2_tENS5_IJSB_llEEENS_12float_e4m3_tENS5_IJlSB_lEEENS4_8TiledMMAINS4_8MMA_AtomIJNS4_10MMA_TraitsINS4_19SM100_MMA_F8F6F4_SSEJSH_SJ_fSE_SF_NS4_17integral_constantINS4_4UMMA5MajorELSR_1EEENSP_ISR_LSR_0EEENSP_INSQ_7ScaleInELSU_0EEESV_EEEEEENS4_6LayoutISC_NS5_IJNSA_ILi0EEESZ_SZ_EEEEENS5_IJNS4_10UnderscoreES12_S12_EEEEENS4_13SM90_TMA_LOADENS4_14ComposedLayoutINS4_7SwizzleILi3ELi4ELi3EEENS4_18smem_ptr_flag_bitsILi8EEENSY_INS5_IJSE_NSA_ILi8EEEEEENS5_IJSB_SE_EEEEEEEvNS4_8identityES15_NS16_IS18_S1A_NSY_INS5_IJS1B_SE_EEENS5_IJSE_SB_EEEEEEEvS1G_EENS_8epilogue10collective18CollectiveEpilogueINS1M_23Sm100TmaWarpSpecializedILi1ELi1ELi64ELb0ELb0EEEJSG_NS5_IJNSY_ISE_SB_EENSY_ISF_SB_EEEEESH_SK_SH_SK_NS1M_6fusion15FusionCallbacksIS1Q_NS1U_17LinearCombinationISH_fSH_fLNS_15FloatRoundStyleE2EEESG_S1T_JEEENS4_5SM1004TMEM4LOAD26SM100_TMEM_LOAD_32dp32b64xES15_NS16_INS17_ILi2ELi4ELi3EEES1A_NSY_INS5_IJS1B_SF_EEENS5_IJSF_SB_EEEEEEENS4_39AutoVectorizingCopyWithAssumedAlignmentILi128EEENS4_14SM90_TMA_STOREES28_S2A_S2A_EEEvvEEEEvNT_6ParamsE)
        /*0008*/ 	.word	0x000000c2


	//----- nvinfo : EIATTR_FRAME_SIZE
	.align		4
.L_19:
        /*000c*/ 	.byte	0x04, 0x11
        /*000e*/ 	.short	(.L_21 - .L_20)
	.align		4
.L_20:
        /*0010*/ 	.word	index@($__internal_2_$__cuda_sm10x_tcgen05_guardrail_trap_unallocated_columns_being_dealloced)
        /*0014*/ 	.word	0x00000000


	//----- nvinfo : EIATTR_FRAME_SIZE
	.align		4
.L_21:
        /*0018*/ 	.byte	0x04, 0x11
        /*001a*/ 	.short	(.L_23 - .L_22)
	.align		4
.L_22:
        /*001c*/ 	.word	index@($__internal_1_$__cuda_sm10x_tcgen05_guardrail_trap_phase_invalid_during_alloc)
        /*0020*/ 	.word	0x00000000


	//----- nvinfo : EIATTR_FRAME_SIZE
	.align		4
.L_23:
        /*0024*/ 	.byte	0x04, 0x11
        /*0026*/ 	.short	(.L_25 - .L_24)
	.align		4
.L_24:
        /*0028*/ 	.word	index@($__internal_0_$__cuda_sm10x_tcgen05_guardrail_trap_col_being_dealloced_not_returned_by_alloc)
        /*002c*/ 	.word	0x00000000


	//----- nvinfo : EIATTR_FRAME_SIZE
	.align		4
.L_25:
        /*0030*/ 	.byte	0x04, 0x11
        /*0032*/ 	.short	(.L_27 - .L_26)
	.align		4
.L_26:
        /*0034*/ 	.word	index@(_ZN7cutlass13device_kernelINS_4gemm6kernel13GemmUniversalIN4cute5tupleIJiiiiEEENS1_10collective13CollectiveMmaINS1_35MainloopSm100TmaUmmaWarpSpecializedILi8ELi2ELi4ENS5_IJNS4_1CILi1EEESB_SB_EEEEENS5_IJNSA_ILi128EEENSA_ILi64EEESE_EEENS_12float_e5m2_tENS5_IJSB_llEEENS_12float_e4m3_tENS5_IJlSB_lEEENS4_8TiledMMAINS4_8MMA_AtomIJNS4_10MMA_TraitsINS4_19SM100_MMA_F8F6F4_SSEJSH_SJ_fSE_SF_NS4_17integral_constantINS4_4UMMA5MajorELSR_1EEENSP_ISR_LSR_0EEENSP_INSQ_7ScaleInELSU_0EEESV_EEEEEENS4_6LayoutISC_NS5_IJNSA_ILi0EEESZ_SZ_EEEEENS5_IJNS4_10UnderscoreES12_S12_EEEEENS4_13SM90_TMA_LOADENS4_14ComposedLayoutINS4_7SwizzleILi3ELi4ELi3EEENS4_18smem_ptr_flag_bitsILi8EEENSY_INS5_IJSE_NSA_ILi8EEEEEENS5_IJSB_SE_EEEEEEEvNS4_8identityES15_NS16_IS18_S1A_NSY_INS5_IJS1B_SE_EEENS5_IJSE_SB_EEEEEEEvS1G_EENS_8epilogue10collective18CollectiveEpilogueINS1M_23Sm100TmaWarpSpecializedILi1ELi1ELi64ELb0ELb0EEEJSG_NS5_IJNSY_ISE_SB_EENSY_ISF_SB_EEEEESH_SK_SH_SK_NS1M_6fusion15FusionCallbacksIS1Q_NS1U_17LinearCombinationISH_fSH_fLNS_15FloatRoundStyleE2EEESG_S1T_JEEENS4_5SM1004TMEM4LOAD26SM100_TMEM_LOAD_32dp32b64xES15_NS16_INS17_ILi2ELi4ELi3EEES1A_NSY_INS5_IJS1B_SF_EEENS5_IJSF_SB_EEEEEEENS4_39AutoVectorizingCopyWithAssumedAlignmentILi128EEENS4_14SM90_TMA_STOREES28_S2A_S2A_EEEvvEEEEvNT_6ParamsE)
        /*0038*/ 	.word	0x00000000


	//----- nvinfo : EIATTR_MIN_STACK_SIZE
	.align		4
.L_27:
        /*003c*/ 	.byte	0x04, 0x12
        /*003e*/ 	.short	(.L_29 - .L_28)
	.align		4
.L_28:
        /*0040*/ 	.word	index@(_ZN7cutlass13device_kernelINS_4gemm6kernel13GemmUniversalIN4cute5tupleIJiiiiEEENS1_10collective13CollectiveMmaINS1_35MainloopSm100TmaUmmaWarpSpecializedILi8ELi2ELi4ENS5_IJNS4_1CILi1EEESB_SB_EEEEENS5_IJNSA_ILi128EEENSA_ILi64EEESE_EEENS_12float_e5m2_tENS5_IJSB_llEEENS_12float_e4m3_tENS5_IJlSB_lEEENS4_8TiledMMAINS4_8MMA_AtomIJNS4_10MMA_TraitsINS4_19SM100_MMA_F8F6F4_SSEJSH_SJ_fSE_SF_NS4_17integral_constantINS4_4UMMA5MajorELSR_1EEENSP_ISR_LSR_0EEENSP_INSQ_7ScaleInELSU_0EEESV_EEEEEENS4_6LayoutISC_NS5_IJNSA_ILi0EEESZ_SZ_EEEEENS5_IJNS4_10UnderscoreES12_S12_EEEEENS4_13SM90_TMA_LOADENS4_14ComposedLayoutINS4_7SwizzleILi3ELi4ELi3EEENS4_18smem_ptr_flag_bitsILi8EEENSY_INS5_IJSE_NSA_ILi8EEEEEENS5_IJSB_SE_EEEEEEEvNS4_8identityES15_NS16_IS18_S1A_NSY_INS5_IJS1B_SE_EEENS5_IJSE_SB_EEEEEEEvS1G_EENS_8epilogue10collective18CollectiveEpilogueINS1M_23Sm100TmaWarpSpecializedILi1ELi1ELi64ELb0ELb0EEEJSG_NS5_IJNSY_ISE_SB_EENSY_ISF_SB_EEEEESH_SK_SH_SK_NS1M_6fusion15FusionCallbacksIS1Q_NS1U_17LinearCombinationISH_fSH_fLNS_15FloatRoundStyleE2EEESG_S1T_JEEENS4_5SM1004TMEM4LOAD26SM100_TMEM_LOAD_32dp32b64xES15_NS16_INS17_ILi2ELi4ELi3EEES1A_NSY_INS5_IJS1B_SF_EEENS5_IJSF_SB_EEEEEEENS4_39AutoVectorizingCopyWithAssumedAlignmentILi128EEENS4_14SM90_TMA_STOREES28_S2A_S2A_EEEvvEEEEvNT_6ParamsE)
        /*0044*/ 	.word	0x00000000
.L_29:


//--------------------- .nv.compat                --------------------------
	.section	.nv.compat,"",@"SHT_CUDA_COMPAT_INFO"
	.align	4
        /*0000*/ 	.byte	0x02, 0x09, 0x01, 0x00, 0x02, 0x02, 0x02, 0x00, 0x02, 0x05, 0x05, 0x00, 0x03, 0x07, 0x01, 0x01
        /*0010*/ 	.byte	0x02, 0x03, 0x01, 0x00, 0x02, 0x06, 0x01, 0x00, 0x04, 0x0b, 0x08, 0x00, 0x09, 0x00, 0x00, 0x00
        /*0020*/ 	.byte	0x00, 0x00, 0x00, 0x00


//--------------------- .nv.info._ZN7cutlass13device_kernelINS_4gemm6kernel13GemmUniversalIN4cute5tupleIJiiiiEEENS1_10collective13CollectiveMmaINS1_35MainloopSm100TmaUmmaWarpSpecializedILi8ELi2ELi4ENS5_IJNS4_1CILi1EEESB_SB_EEEEENS5_IJNSA_ILi128EEENSA_ILi64EEESE_EEENS_12float_e5m2_tENS5_IJSB_llEEENS_12float_e4m3_tENS5_IJlSB_lEEENS4_8TiledMMAINS4_8MMA_AtomIJNS4_10MMA_TraitsINS4_19SM100_MMA_F8F6F4_SSEJSH_SJ_fSE_SF_NS4_17integral_constantINS4_4UMMA5MajorELSR_1EEENSP_ISR_LSR_0EEENSP_INSQ_7ScaleInELSU_0EEESV_EEEEEENS4_6LayoutISC_NS5_IJNSA_ILi0EEESZ_SZ_EEEEENS5_IJNS4_10UnderscoreES12_S12_EEEEENS4_13SM90_TMA_LOADENS4_14ComposedLayoutINS4_7SwizzleILi3ELi4ELi3EEENS4_18smem_ptr_flag_bitsILi8EEENSY_INS5_IJSE_NSA_ILi8EEEEEENS5_IJSB_SE_EEEEEEEvNS4_8identityES15_NS16_IS18_S1A_NSY_INS5_IJS1B_SE_EEENS5_IJSE_SB_EEEEEEEvS1G_EENS_8epilogue10collective18CollectiveEpilogueINS1M_23Sm100TmaWarpSpecializedILi1ELi1ELi64ELb0ELb0EEEJSG_NS5_IJNSY_ISE_SB_EENSY_ISF_SB_EEEEESH_SK_SH_SK_NS1M_6fusion15FusionCallbacksIS1Q_NS1U_17LinearCombinationISH_fSH_fLNS_15FloatRoundStyleE2EEESG_S1T_JEEENS4_5SM1004TMEM4LOAD26SM100_TMEM_LOAD_32dp32b64xES15_NS16_INS17_ILi2ELi4ELi3EEES1A_NSY_INS5_IJS1B_SF_EEENS5_IJSF_SB_EEEEEEENS4_39AutoVectorizingCopyWithAssumedAlignmentILi128EEENS4_14SM90_TMA_STOREES28_S2A_S2A_EEEvvEEEEvNT_6ParamsE --------------------------
	.section	.nv.info._ZN7cutlass13device_kernelINS_4gemm6kernel13GemmUniversalIN4cute5tupleIJiiiiEEENS1_10collective13CollectiveMmaINS1_35MainloopSm100TmaUmmaWarpSpecializedILi8ELi2ELi4ENS5_IJNS4_1CILi1EEESB_SB_EEEEENS5_IJNSA_ILi128EEENSA_ILi64EEESE_EEENS_12float_e5m2_tENS5_IJSB_llEEENS_12float_e4m3_tENS5_IJlSB_lEEENS4_8TiledMMAINS4_8MMA_AtomIJNS4_10MMA_TraitsINS4_19SM100_MMA_F8F6F4_SSEJSH_SJ_fSE_SF_NS4_17integral_constantINS4_4UMMA5MajorELSR_1EEENSP_ISR_LSR_0EEENSP_INSQ_7ScaleInELSU_0EEESV_EEEEEENS4_6LayoutISC_NS5_IJNSA_ILi0EEESZ_SZ_EEEEENS5_IJNS4_10UnderscoreES12_S12_EEEEENS4_13SM90_TMA_LOADENS4_14ComposedLayoutINS4_7SwizzleILi3ELi4ELi3EEENS4_18smem_ptr_flag_bitsILi8EEENSY_INS5_IJSE_NSA_ILi8EEEEEENS5_IJSB_SE_EEEEEEEvNS4_8identityES15_NS16_IS18_S1A_NSY_INS5_IJS1B_SE_EEENS5_IJSE_SB_EEEEEEEvS1G_EENS_8epilogue10collective18CollectiveEpilogueINS1M_23Sm100TmaWarpSpecializedILi1ELi1ELi64ELb0ELb0EEEJSG_NS5_IJNSY_ISE_SB_EENSY_ISF_SB_EEEEESH_SK_SH_SK_NS1M_6fusion15FusionCallbacksIS1Q_NS1U_17LinearCombinationISH_fSH_fLNS_15FloatRoundStyleE2EEESG_S1T_JEEENS4_5SM1004TMEM4LOAD26SM100_TMEM_LOAD_32dp32b64xES15_NS16_INS17_ILi2ELi4ELi3EEES1A_NSY_INS5_IJS1B_SF_EEENS5_IJSF_SB_EEEEEEENS4_39AutoVectorizingCopyWithAssumedAlignmentILi128EEENS4_14SM90_TMA_STOREES28_S2A_S2A_EEEvvEEEEvNT_6ParamsE,"",@"SHT_CUDA_INFO"
	.sectionflags	@""
	.align	4


	//----- nvinfo : EIATTR_CUDA_API_VERSION
	.align		4
        /*0000*/ 	.byte	0x04, 0x37
        /*0002*/ 	.short	(.L_31 - .L_30)
.L_30:
        /*0004*/ 	.word	0x00000082


	//----- nvinfo : EIATTR_KPARAM_INFO
	.align		4
.L_31:
        /*0008*/ 	.byte	0x04, 0x17
        /*000a*/ 	.short	(.L_33 - .L_32)
.L_32:
        /*000c*/ 	.word	0x00000000
        /*0010*/ 	.short	0x0000
        /*0012*/ 	.short	0x0000
        /*0014*/ 	.byte	0x00, 0xf0, 0x01, 0x20


	//----- nvinfo : EIATTR_AT_ENTRY_FRAGMENTS
	.align		4
.L_33:
        /*0018*/ 	.byte	0x04, 0x4f
        /*001a*/ 	.short	(.L_35 - .L_34)


	//   ....[0]....
.L_34:
        /*001c*/ 	.word	0x00000006


	//----- nvinfo : EIATTR_RESERVED_SMEM_USED
	.align		4
.L_35:
        /*0020*/ 	.byte	0x01, 0x41
	.zero		2


	//----- nvinfo : EIATTR_SPARSE_MMA_MASK
	.align		4
        /*0024*/ 	.byte	0x03, 0x50
        /*0026*/ 	.short	0x0000


	//----- nvinfo : EIATTR_TCGEN05_1CTA_USED
	.align		4
        /*0028*/ 	.byte	0x01, 0x51
	.zero		2


	//----- nvinfo : EIATTR_MAXREG_COUNT
	.align		4
        /*002c*/ 	.byte	0x03, 0x1b
        /*002e*/ 	.short	0x00ff


	//----- nvinfo : EIATTR_NUM_BARRIERS
	.align		4
        /*0030*/ 	.byte	0x02, 0x4c
        /*0032*/ 	.byte	0x07
	.zero		1


	//----- nvinfo : EIATTR_EXTERNS
	.align		4
        /*0034*/ 	.byte	0x04, 0x0f
        /*0036*/ 	.short	(.L_37 - .L_36)


	//   ....[0]....
	.align		4
.L_36:
        /*0038*/ 	.word	index@(__assertfail)


	//----- nvinfo : EIATTR_MERCURY_ISA_VERSION
	.align		4
.L_37:
        /*003c*/ 	.byte	0x03, 0x5f
        /*003e*/ 	.short	0x0101


	//----- nvinfo : EIATTR_INT_WARP_WIDE_INSTR_OFFSETS
	.align		4
        /*0040*/ 	.byte	0x04, 0x31
        /*0042*/ 	.short	(.L_39 - .L_38)


	//   ....[0]....
.L_38:
        /*0044*/ 	.word	0x00001e00


	//   ....[1]....
        /*0048*/ 	.word	0x00003a80


	//   ....[2]....
        /*004c*/ 	.word	0x00003aa0


	//   ....[3]....
        /*0050*/ 	.word	0x00003ad0


	//   ....[4]....
        /*0054*/ 	.word	0x000044e0


	//   ....[5]....
        /*0058*/ 	.word	0x000045d0


	//----- nvinfo : EIATTR_COOP_GROUP_MASK_REGIDS
	.align		4
.L_39:
        /*005c*/ 	.byte	0x04, 0x29
        /*005e*/ 	.short	(.L_41 - .L_40)


	//   ....[0]....
.L_40:
        /*0060*/ 	.word	0xffffffff


	//   ....[1]....
        /*0064*/ 	.word	0xffffffff


	//   ....[2]....
        /*0068*/ 	.word	0xffffffff


	//   ....[3]....
        /*006c*/ 	.word	0xffffffff


	//   ....[4]....
        /*0070*/ 	.word	0xffffffff


	//   ....[5]....
        /*0074*/ 	.word	0xffffffff


	//   ....[6]....
        /*0078*/ 	.word	0xffffffff


	//   ....[7]....
        /*007c*/ 	.word	0xffffffff


	//   ....[8]....
        /*0080*/ 	.word	0xffffffff


	//   ....[9]....
        /*0084*/ 	.word	0xffffffff


	//   ....[10]....
        /*0088*/ 	.word	0xffffffff


	//   ....[11]....
        /*008c*/ 	.word	0xffffffff


	//   ....[12]....
        /*0090*/ 	.word	0xffffffff


	//----- nvinfo : EIATTR_COOP_GROUP_INSTR_OFFSETS
	.align		4
.L_41:
        /*0094*/ 	.byte	0x04, 0x28
        /*0096*/ 	.short	(.L_43 - .L_42)


	//   ....[0]....
.L_42:
        /*0098*/ 	.word	0x00000090


	//   ....[1]....
        /*009c*/ 	.word	0x000004d0


	//   ....[2]....
        /*00a0*/ 	.word	0x000006c0


	//   ....[3]....
        /*00a4*/ 	.word	0x00000800


	//   ....[4]....
        /*00a8*/ 	.word	0x00000900


	//   ....[5]....
        /*00ac*/ 	.word	0x00000a70


	//   ....[6]....
        /*00b0*/ 	.word	0x00000c10


	//   ....[7]....
        /*00b4*/ 	.word	0x00001ce0


	//   ....[8]....
        /*00b8*/ 	.word	0x00002d00


	//   ....[9]....
        /*00bc*/ 	.word	0x00002f10


	//   ....[10]....
        /*00c0*/ 	.word	0x00002f40


	//   ....[11]....
        /*00c4*/ 	.word	0x00003960


	//   ....[12]....
        /*00c8*/ 	.word	0x00003b90


	//----- nvinfo : EIATTR_VRC_CTA_INIT_COUNT
	.align		4
.L_43:
        /*00cc*/ 	.byte	0x02, 0x4a
        /*00ce*/ 	.byte	0x80
	.zero		1


	//----- nvinfo : EIATTR_SYSCALL_OFFSETS
	.align		4
        /*00d0*/ 	.byte	0x04, 0x46
        /*00d2*/ 	.short	(.L_45 - .L_44)


	//   ....[0]....
.L_44:
        /*00d4*/ 	.word	0x00004fc0


	//   ....[1]....
        /*00d8*/ 	.word	0x00005100


	//   ....[2]....
        /*00dc*/ 	.word	0x000058a0


	//----- nvinfo : EIATTR_MBARRIER_INSTR_OFFSETS
	.align		4
.L_45:
        /*00e0*/ 	.byte	0x04, 0x39
        /*00e2*/ 	.short	(.L_47 - .L_46)


	//   ....[0]....
.L_46:
        /*00e4*/ 	.word	0x000005b0
        /*00e8*/ 	.word	0x000000ff
        /*00ec*/ 	.word	0x00000000
        /*00f0*/ 	.short	0x0100
        /*00f2*/ 	.byte	0x05
	.zero		1


	//   ....[1]....
        /*00f4*/ 	.word	0x000005c0
        /*00f8*/ 	.word	0x000000ff
        /*00fc*/ 	.word	0x00000040
        /*0100*/ 	.short	0x0100
        /*0102*/ 	.byte	0x05
	.zero		1


	//   ....[2]....
        /*0104*/ 	.word	0x000005d0
        /*0108*/ 	.word	0x000000ff
        /*010c*/ 	.word	0x00000008
        /*0110*/ 	.short	0x0100
        /*0112*/ 	.byte	0x05
	.zero		1


	//   ....[3]....
        /*0114*/ 	.word	0x000005e0
        /*0118*/ 	.word	0x000000ff
        /*011c*/ 	.word	0x00000048
        /*0120*/ 	.short	0x0100
        /*0122*/ 	.byte	0x05
	.zero		1


	//   ....[4]....
        /*0124*/ 	.word	0x000005f0
        /*0128*/ 	.word	0x000000ff
        /*012c*/ 	.word	0x00000010
        /*0130*/ 	.short	0x0100
        /*0132*/ 	.byte	0x05
	.zero		1


	//   ....[5]....
        /*0134*/ 	.word	0x00000600
        /*0138*/ 	.word	0x000000ff
        /*013c*/ 	.word	0x00000050
        /*0140*/ 	.short	0x0100
        /*0142*/ 	.byte	0x05
	.zero		1


	//   ....[6]....
        /*0144*/ 	.word	0x00000610
        /*0148*/ 	.word	0x000000ff
        /*014c*/ 	.word	0x00000018
        /*0150*/ 	.short	0x0100
        /*0152*/ 	.byte	0x05
	.zero		1


	//   ....[7]....
        /*0154*/ 	.word	0x00000620
        /*0158*/ 	.word	0x000000ff
        /*015c*/ 	.word	0x00000058
        /*0160*/ 	.short	0x0100
        /*0162*/ 	.byte	0x05
	.zero		1


	//   ....[8]....
        /*0164*/ 	.word	0x00000630
        /*0168*/ 	.word	0x000000ff
        /*016c*/ 	.word	0x00000020
        /*0170*/ 	.short	0x0100
        /*0172*/ 	.byte	0x05
	.zero		1


	//   ....[9]....
        /*0174*/ 	.word	0x00000640
        /*0178*/ 	.word	0x000000ff
        /*017c*/ 	.word	0x00000060
        /*0180*/ 	.short	0x0100
        /*0182*/ 	.byte	0x05
	.zero		1


	//   ....[10]....
        /*0184*/ 	.word	0x00000650
        /*0188*/ 	.word	0x000000ff
        /*018c*/ 	.word	0x00000028
        /*0190*/ 	.short	0x0100
        /*0192*/ 	.byte	0x05
	.zero		1


	//   ....[11]....
        /*0194*/ 	.word	0x00000660
        /*0198*/ 	.word	0x000000ff
        /*019c*/ 	.word	0x00000068
        /*01a0*/ 	.short	0x0100
        /*01a2*/ 	.byte	0x05
	.zero		1


	//   ....[12]....
        /*01a4*/ 	.word	0x00000670
        /*01a8*/ 	.word	0x000000ff
        /*01ac*/ 	.word	0x00000030
        /*01b0*/ 	.short	0x0100
        /*01b2*/ 	.byte	0x05
	.zero		1


	//   ....[13]....
        /*01b4*/ 	.word	0x00000680
        /*01b8*/ 	.word	0x000000ff
        /*01bc*/ 	.word	0x00000070
        /*01c0*/ 	.short	0x0100
        /*01c2*/ 	.byte	0x05
	.zero		1


	//   ....[14]....
        /*01c4*/ 	.word	0x00000690
        /*01c8*/ 	.word	0x000000ff
        /*01cc*/ 	.word	0x00000038
        /*01d0*/ 	.short	0x0100
        /*01d2*/ 	.byte	0x05
	.zero		1


	//   ....[15]....
        /*01d4*/ 	.word	0x000006a0
        /*01d8*/ 	.word	0x000000ff
        /*01dc*/ 	.word	0x00000078
        /*01e0*/ 	.short	0x0100
        /*01e2*/ 	.byte	0x05
	.zero		1


	//   ....[16]....
        /*01e4*/ 	.word	0x000007d0
        /*01e8*/ 	.word	0x000000ff
        /*01ec*/ 	.word	0x00000080
        /*01f0*/ 	.short	0x0100
        /*01f2*/ 	.byte	0x06
	.zero		1


	//   ....[17]....
        /*01f4*/ 	.word	0x000007e0
        /*01f8*/ 	.word	0x000000ff
        /*01fc*/ 	.word	0x00000088
        /*0200*/ 	.short	0x0100
        /*0202*/ 	.byte	0x06
	.zero		1


	//   ....[18]....
        /*0204*/ 	.word	0x000008d0
        /*0208*/ 	.word	0x000000ff
        /*020c*/ 	.word	0x00000090
        /*0210*/ 	.short	0x0100
        /*0212*/ 	.byte	0x05
	.zero		1


	//   ....[19]....
        /*0214*/ 	.word	0x000008e0
        /*0218*/ 	.word	0x000000ff
        /*021c*/ 	.word	0x00000098
        /*0220*/ 	.short	0x0100
        /*0222*/ 	.byte	0x05
	.zero		1


	//   ....[20]....
        /*0224*/ 	.word	0x00000a20
        /*0228*/ 	.word	0x000000ff
        /*022c*/ 	.word	0x000000a0
        /*0230*/ 	.short	0x0100
        /*0232*/ 	.byte	0x05
	.zero		1


	//   ....[21]....
        /*0234*/ 	.word	0x00000a30
        /*0238*/ 	.word	0x000000ff
        /*023c*/ 	.word	0x000000b0
        /*0240*/ 	.short	0x0100
        /*0242*/ 	.byte	0x05
	.zero		1


	//   ....[22]....
        /*0244*/ 	.word	0x00000a40
        /*0248*/ 	.word	0x000000ff
        /*024c*/ 	.word	0x000000a8
        /*0250*/ 	.short	0x0100
        /*0252*/ 	.byte	0x05
	.zero		1


	//   ....[23]....
        /*0254*/ 	.word	0x00000a50
        /*0258*/ 	.word	0x000000ff
        /*025c*/ 	.word	0x000000b8
        /*0260*/ 	.short	0x0100
        /*0262*/ 	.byte	0x05
	.zero		1


	//   ....[24]....
        /*0264*/ 	.word	0x00000b80
        /*0268*/ 	.word	0x000000ff
        /*026c*/ 	.word	0x000000c0
        /*0270*/ 	.short	0x0100
        /*0272*/ 	.byte	0x06
	.zero		1


	//   ....[25]....
        /*0274*/ 	.word	0x00000b90
        /*0278*/ 	.word	0x000000ff
        /*027c*/ 	.word	0x000000e0
        /*0280*/ 	.short	0x0100
        /*0282*/ 	.byte	0x06
	.zero		1


	//   ....[26]....
        /*0284*/ 	.word	0x00000ba0
        /*0288*/ 	.word	0x000000ff
        /*028c*/ 	.word	0x000000c8
        /*0290*/ 	.short	0x0100
        /*0292*/ 	.byte	0x06
	.zero		1


	//   ....[27]....
        /*0294*/ 	.word	0x00000bb0
        /*0298*/ 	.word	0x000000ff
        /*029c*/ 	.word	0x000000e8
        /*02a0*/ 	.short	0x0100
        /*02a2*/ 	.byte	0x06
	.zero		1


	//   ....[28]....
        /*02a4*/ 	.word	0x00000bc0
        /*02a8*/ 	.word	0x000000ff
        /*02ac*/ 	.word	0x000000d0
        /*02b0*/ 	.short	0x0100
        /*02b2*/ 	.byte	0x06
	.zero		1


	//   ....[29]....
        /*02b4*/ 	.word	0x00000bd0
        /*02b8*/ 	.word	0x000000ff
        /*02bc*/ 	.word	0x000000f0
        /*02c0*/ 	.short	0x0100
        /*02c2*/ 	.byte	0x06
	.zero		1


	//   ....[30]....
        /*02c4*/ 	.word	0x00000be0
        /*02c8*/ 	.word	0x000000ff
        /*02cc*/ 	.word	0x000000d8
        /*02d0*/ 	.short	0x0100
        /*02d2*/ 	.byte	0x06
	.zero		1


	//   ....[31]....
        /*02d4*/ 	.word	0x00000bf0
        /*02d8*/ 	.word	0x000000ff
        /*02dc*/ 	.word	0x000000f8
        /*02e0*/ 	.short	0x0100
        /*02e2*/ 	.byte	0x06
	.zero		1


	//   ....[32]....
        /*02e4*/ 	.word	0x00000ce0
        /*02e8*/ 	.word	0x000000ff
        /*02ec*/ 	.word	0x00000100
        /*02f0*/ 	.short	0x0100
        /*02f2*/ 	.byte	0x05
	.zero		1


	//   ....[33]....
        /*02f4*/ 	.word	0x00000cf0
        /*02f8*/ 	.word	0x000000ff
        /*02fc*/ 	.word	0x00000110
        /*0300*/ 	.short	0x0100
        /*0302*/ 	.byte	0x05
	.zero		1


	//   ....[34]....
        /*0304*/ 	.word	0x00000d00
        /*0308*/ 	.word	0x000000ff
        /*030c*/ 	.word	0x00000108
        /*0310*/ 	.short	0x0100
        /*0312*/ 	.byte	0x05
	.zero		1


	//   ....[35]....
        /*0314*/ 	.word	0x00000d10
        /*0318*/ 	.word	0x000000ff
        /*031c*/ 	.word	0x00000118
        /*0320*/ 	.short	0x0100
        /*0322*/ 	.byte	0x05
	.zero		1


	//   ....[36]....
        /*0324*/ 	.word	0x000015e0
        /*0328*/ 	.word	0x00000003
        /*032c*/ 	.word	0x00000110
        /*0330*/ 	.short	0x010a
        /*0332*/ 	.byte	0xff
	.zero		1


	//   ....[37]....
        /*0334*/ 	.word	0x00001610
        /*0338*/ 	.word	0x00000003
        /*033c*/ 	.word	0x00000100
        /*0340*/ 	.short	0x0101
        /*0342*/ 	.byte	0xff
	.zero		1


	//   ....[38]....
        /*0344*/ 	.word	0x000016e0
        /*0348*/ 	.word	0x000000ff
        /*034c*/ 	.word	0x00000040
        /*0350*/ 	.short	0x010a
        /*0352*/ 	.byte	0x08
	.zero		1


	//   ....[39]....
        /*0354*/ 	.word	0x00001780
        /*0358*/ 	.word	0x000000ff
        /*035c*/ 	.word	0x00000040
        /*0360*/ 	.short	0x010a
        /*0362*/ 	.byte	0x21
	.zero		1


	//   ....[40]....
        /*0364*/ 	.word	0x000018d0
        /*0368*/ 	.word	0x000000ff
        /*036c*/ 	.word	0x00000040
        /*0370*/ 	.short	0x010a
        /*0372*/ 	.byte	0x08
	.zero		1


	//   ....[41]....
        /*0374*/ 	.word	0x000019e0
        /*0378*/ 	.word	0x000000ff
        /*037c*/ 	.word	0x00000098
        /*0380*/ 	.short	0x0101
        /*0382*/ 	.byte	0x04
	.zero		1


	//   ....[42]....
        /*0384*/ 	.word	0x00001a00
        /*0388*/ 	.word	0x000000ff
        /*038c*/ 	.word	0x00000040
        /*0390*/ 	.short	0x010a
        /*0392*/ 	.byte	0x08
	.zero		1


	//   ....[43]....
        /*0394*/ 	.word	0x00001a80
        /*0398*/ 	.word	0x000000ff
        /*039c*/ 	.word	0x00000040
        /*03a0*/ 	.short	0x010a
        /*03a2*/ 	.byte	0x11
	.zero		1


	//   ....[44]....
        /*03a4*/ 	.word	0x00001bd0
        /*03a8*/ 	.word	0x000000ff
        /*03ac*/ 	.word	0x00000040
        /*03b0*/ 	.short	0x010a
        /*03b2*/ 	.byte	0x08
	.zero		1


	//   ....[45]....
        /*03b4*/ 	.word	0x00001d10
        /*03b8*/ 	.word	0x00000002
        /*03bc*/ 	.word	0x000000a0
        /*03c0*/ 	.short	0x010a
        /*03c2*/ 	.byte	0xff
	.zero		1


	//   ....[46]....
        /*03c4*/ 	.word	0x00001dd0
        /*03c8*/ 	.word	0x00000002
        /*03cc*/ 	.word	0x00000000
        /*03d0*/ 	.short	0x0101
        /*03d2*/ 	.byte	0xff
	.zero		1


	//   ....[47]....
        /*03d4*/ 	.word	0x00002330
        /*03d8*/ 	.word	0x000000ff
        /*03dc*/ 	.word	0x00000000
        /*03e0*/ 	.short	0x010a
        /*03e2*/ 	.byte	0x05
	.zero		1


	//   ....[48]....
        /*03e4*/ 	.word	0x000023c0
        /*03e8*/ 	.word	0x000000ff
        /*03ec*/ 	.word	0x00000000
        /*03f0*/ 	.short	0x010a
        /*03f2*/ 	.byte	0x05
	.zero		1


	//   ....[49]....
        /*03f4*/ 	.word	0x00002450
        /*03f8*/ 	.word	0x000000ff
        /*03fc*/ 	.word	0x00000000
        /*0400*/ 	.short	0x010a
        /*0402*/ 	.byte	0x05
	.zero		1


	//   ....[50]....
        /*0404*/ 	.word	0x000024e0
        /*0408*/ 	.word	0x000000ff
        /*040c*/ 	.word	0x00000000
        /*0410*/ 	.short	0x010a
        /*0412*/ 	.byte	0x05
	.zero		1


	//   ....[51]....
        /*0414*/ 	.word	0x00002570
        /*0418*/ 	.word	0x000000ff
        /*041c*/ 	.word	0x00000000
        /*0420*/ 	.short	0x010a
        /*0422*/ 	.byte	0x05
	.zero		1


	//   ....[52]....
        /*0424*/ 	.word	0x00002600
        /*0428*/ 	.word	0x000000ff
        /*042c*/ 	.word	0x00000000
        /*0430*/ 	.short	0x010a
        /*0432*/ 	.byte	0x05
	.zero		1


	//   ....[53]....
        /*0434*/ 	.word	0x00002690
        /*0438*/ 	.word	0x000000ff
        /*043c*/ 	.word	0x00000000
        /*0440*/ 	.short	0x010a
        /*0442*/ 	.byte	0x05
	.zero		1


	//   ....[54]....
        /*0444*/ 	.word	0x00002730
        /*0448*/ 	.word	0x00000000
        /*044c*/ 	.word	0x00000000
        /*0450*/ 	.short	0x010a
        /*0452*/ 	.byte	0xff
	.zero		1


	//   ....[55]....
        /*0454*/ 	.word	0x00002850
        /*0458*/ 	.word	0x00000000
        /*045c*/ 	.word	0x00000100
        /*0460*/ 	.short	0x010a
        /*0462*/ 	.byte	0xff
	.zero		1


	//   ....[56]....
        /*0464*/ 	.word	0x000028b0
        /*0468*/ 	.word	0x00000004
        /*046c*/ 	.word	0x00000000
        /*0470*/ 	.short	0x0101
        /*0472*/ 	.byte	0xff
	.zero		1


	//   ....[57]....
        /*0474*/ 	.word	0x000028d0
        /*0478*/ 	.word	0x000000ff
        /*047c*/ 	.word	0x000000b0
        /*0480*/ 	.short	0x010a
        /*0482*/ 	.byte	0x05
	.zero		1


	//   ....[58]....
        /*0484*/ 	.word	0x000029f0
        /*0488*/ 	.word	0x00000000
        /*048c*/ 	.word	0x000000a0
        /*0490*/ 	.short	0x010a
        /*0492*/ 	.byte	0xff
	.zero		1


	//   ....[59]....
        /*0494*/ 	.word	0x00002b00
        /*0498*/ 	.word	0x00000000
        /*049c*/ 	.word	0x00000000
        /*04a0*/ 	.short	0x0101
        /*04a2*/ 	.byte	0xff
	.zero		1


	//   ....[60]....
        /*04a4*/ 	.word	0x00002b90
        /*04a8*/ 	.word	0x000000ff
        /*04ac*/ 	.word	0x000000b0
        /*04b0*/ 	.short	0x0106
        /*04b2*/ 	.byte	0x05
	.zero		1


	//   ....[61]....
        /*04b4*/ 	.word	0x00002bb0
        /*04b8*/ 	.word	0x000000ff
        /*04bc*/ 	.word	0x000000b0
        /*04c0*/ 	.short	0x010a
        /*04c2*/ 	.byte	0x05
	.zero		1


	//   ....[62]....
        /*04c4*/ 	.word	0x00002c40
        /*04c8*/ 	.word	0x000000ff
        /*04cc*/ 	.word	0x000000b0
        /*04d0*/ 	.short	0x0106
        /*04d2*/ 	.byte	0x04
	.zero		1


	//   ....[63]....
        /*04d4*/ 	.word	0x00002c80
        /*04d8*/ 	.word	0x00000000
        /*04dc*/ 	.word	0x000000b0
        /*04e0*/ 	.short	0x010a
        /*04e2*/ 	.byte	0xff
	.zero		1


	//   ....[64]....
        /*04e4*/ 	.word	0x000031b0
        /*04e8*/ 	.word	0x00000000
        /*04ec*/ 	.word	0x000000a0
        /*04f0*/ 	.short	0x010a
        /*04f2*/ 	.byte	0xff
	.zero		1


	//   ....[65]....
        /*04f4*/ 	.word	0x000032c0
        /*04f8*/ 	.word	0x00000003
        /*04fc*/ 	.word	0x00000000
        /*0500*/ 	.short	0x0101
        /*0502*/ 	.byte	0xff
	.zero		1


	//   ....[66]....
        /*0504*/ 	.word	0x000032d0
        /*0508*/ 	.word	0x000000ff
        /*050c*/ 	.word	0x00000000
        /*0510*/ 	.short	0x010a
        /*0512*/ 	.byte	0x06
	.zero		1


	//   ....[67]....
        /*0514*/ 	.word	0x000032f0
        /*0518*/ 	.word	0x000000ff
        /*051c*/ 	.word	0x000000e0
        /*0520*/ 	.short	0x010a
        /*0522*/ 	.byte	0x07
	.zero		1


	//   ....[68]....
        /*0524*/ 	.word	0x000033c0
        /*0528*/ 	.word	0x000000ff
        /*052c*/ 	.word	0x00000000
        /*0530*/ 	.short	0x010a
        /*0532*/ 	.byte	0x06
	.zero		1


	//   ....[69]....
        /*0534*/ 	.word	0x000034f0
        /*0538*/ 	.word	0x000000ff
        /*053c*/ 	.word	0x00000000
        /*0540*/ 	.short	0x010a
        /*0542*/ 	.byte	0x1a
	.zero		1


	//   ....[70]....
        /*0544*/ 	.word	0x00003790
        /*0548*/ 	.word	0x000000ff
        /*054c*/ 	.word	0x00000000
        /*0550*/ 	.short	0x010a
        /*0552*/ 	.byte	0x06
	.zero		1


	//   ....[71]....
        /*0554*/ 	.word	0x00003820
        /*0558*/ 	.word	0x000000ff
        /*055c*/ 	.word	0x00000000
        /*0560*/ 	.short	0x010a
        /*0562*/ 	.byte	0x06
	.zero		1


	//   ....[72]....
        /*0564*/ 	.word	0x000038b0
        /*0568*/ 	.word	0x000000ff
        /*056c*/ 	.word	0x00000000
        /*0570*/ 	.short	0x010a
        /*0572*/ 	.byte	0x06
	.zero		1


	//   ....[73]....
        /*0574*/ 	.word	0x00003940
        /*0578*/ 	.word	0x000000ff
        /*057c*/ 	.word	0x00000000
        /*0580*/ 	.short	0x010a
        /*0582*/ 	.byte	0x07
	.zero		1


	//   ....[74]....
        /*0584*/ 	.word	0x00003d80
        /*0588*/ 	.word	0x00000000
        /*058c*/ 	.word	0x000000a0
        /*0590*/ 	.short	0x010a
        /*0592*/ 	.byte	0xff
	.zero		1


	//   ....[75]....
        /*0594*/ 	.word	0x00003e70
        /*0598*/ 	.word	0x00000000
        /*059c*/ 	.word	0x00000000
        /*05a0*/ 	.short	0x0101
        /*05a2*/ 	.byte	0xff
	.zero		1


	//   ....[76]....
        /*05a4*/ 	.word	0x00004190
        /*05a8*/ 	.word	0x000000ff
        /*05ac*/ 	.word	0x00000098
        /*05b0*/ 	.short	0x010a
        /*05b2*/ 	.byte	0x06
	.zero		1


	//   ....[77]....
        /*05b4*/ 	.word	0x00004310
        /*05b8*/ 	.word	0x000000ff
        /*05bc*/ 	.word	0x00000088
        /*05c0*/ 	.short	0x010a
        /*05c2*/ 	.byte	0x06
	.zero		1


	//   ....[78]....
        /*05c4*/ 	.word	0x00004640
        /*05c8*/ 	.word	0x000000ff
        /*05cc*/ 	.word	0x00000080
        /*05d0*/ 	.short	0x010b
        /*05d2*/ 	.byte	0x06
	.zero		1


	//   ....[79]....
        /*05d4*/ 	.word	0x00004660
        /*05d8*/ 	.word	0x000000ff
        /*05dc*/ 	.word	0x00000000
        /*05e0*/ 	.short	0x0101
        /*05e2*/ 	.byte	0x25
	.zero		1


	//   ....[80]....
        /*05e4*/ 	.word	0x000046a0
        /*05e8*/ 	.word	0x00000000
        /*05ec*/ 	.word	0x00000088
        /*05f0*/ 	.short	0x010a
        /*05f2*/ 	.byte	0xff
	.zero		1


	//   ....[81]....
        /*05f4*/ 	.word	0x000049d0
        /*05f8*/ 	.word	0x00000000
        /*05fc*/ 	.word	0x000000a0
        /*0600*/ 	.short	0x010a
        /*0602*/ 	.byte	0xff
	.zero		1


	//   ....[82]....
        /*0604*/ 	.word	0x00004ae0
        /*0608*/ 	.word	0x00000000
        /*060c*/ 	.word	0x00000000
        /*0610*/ 	.short	0x0101
        /*0612*/ 	.byte	0xff
	.zero		1


	//   ....[83]....
        /*0614*/ 	.word	0x00005480
        /*0618*/ 	.word	0x000000ff
        /*061c*/ 	.word	0x00000080
        /*0620*/ 	.short	0x010a
        /*0622*/ 	.byte	0x2b
	.zero		1


	//   ....[84]....
        /*0624*/ 	.word	0x00005490
        /*0628*/ 	.word	0x0000009c
        /*062c*/ 	.word	0x000000c0
        /*0630*/ 	.short	0x010a
        /*0632*/ 	.byte	0xff
	.zero		1


	//   ....[85]....
        /*0634*/ 	.word	0x00005620
        /*0638*/ 	.word	0x000000ff
        /*063c*/ 	.word	0x00000080
        /*0640*/ 	.short	0x010a
        /*0642*/ 	.byte	0x2b
	.zero		1


	//   ....[86]....
        /*0644*/ 	.word	0x00005720
        /*0648*/ 	.word	0x000000ff
        /*064c*/ 	.word	0x00000000
        /*0650*/ 	.short	0x0101
        /*0652*/ 	.byte	0x04
	.zero		1


	//   ....[87]....
        /*0654*/ 	.word	0x00005780
        /*0658*/ 	.word	0x0000009c
        /*065c*/ 	.word	0x000000c0
        /*0660*/ 	.short	0x010a
        /*0662*/ 	.byte	0xff
	.zero		1


	//   ....[88]....
        /*0664*/ 	.word	0x00005b40
        /*0668*/ 	.word	0x000000ff
        /*066c*/ 	.word	0x00000000
        /*0670*/ 	.short	0x0101
        /*0672*/ 	.byte	0x05
	.zero		1


	//   ....[89]....
        /*0674*/ 	.word	0x00006bf0
        /*0678*/ 	.word	0x00000003
        /*067c*/ 	.word	0x00000110
        /*0680*/ 	.short	0x010a
        /*0682*/ 	.byte	0xff
	.zero		1


	//   ....[90]....
        /*0684*/ 	.word	0x00006c50
        /*0688*/ 	.word	0x00000002
        /*068c*/ 	.word	0x00000040
        /*0690*/ 	.short	0x010a
        /*0692*/ 	.byte	0xff
	.zero		1


	//   ....[91]....
        /*0694*/ 	.word	0x00006cb0
        /*0698*/ 	.word	0x00000002
        /*069c*/ 	.word	0x00000040
        /*06a0*/ 	.short	0x010a
        /*06a2*/ 	.byte	0xff
	.zero		1


	//   ....[92]....
        /*06a4*/ 	.word	0x00006d00
        /*06a8*/ 	.word	0x00000002
        /*06ac*/ 	.word	0x000000a0
        /*06b0*/ 	.short	0x010a
        /*06b2*/ 	.byte	0xff
	.zero		1


	//   ....[93]....
        /*06b4*/ 	.word	0x00006d60
        /*06b8*/ 	.word	0x00000000
        /*06bc*/ 	.word	0x00000000
        /*06c0*/ 	.short	0x010a
        /*06c2*/ 	.byte	0xff
	.zero		1


	//   ....[94]....
        /*06c4*/ 	.word	0x00006dc0
        /*06c8*/ 	.word	0x00000000
        /*06cc*/ 	.word	0x00000000
        /*06d0*/ 	.short	0x010a
        /*06d2*/ 	.byte	0xff
	.zero		1


	//   ....[95]....
        /*06d4*/ 	.word	0x00006e20
        /*06d8*/ 	.word	0x00000000
        /*06dc*/ 	.word	0x00000000
        /*06e0*/ 	.short	0x010a
        /*06e2*/ 	.byte	0xff
	.zero		1


	//   ....[96]....
        /*06e4*/ 	.word	0x00006e80
        /*06e8*/ 	.word	0x00000000
        /*06ec*/ 	.word	0x00000000
        /*06f0*/ 	.short	0x010a
        /*06f2*/ 	.byte	0xff
	.zero		1


	//   ....[97]....
        /*06f4*/ 	.word	0x00006ee0
        /*06f8*/ 	.word	0x00000000
        /*06fc*/ 	.word	0x00000000
        /*0700*/ 	.short	0x010a
        /*0702*/ 	.byte	0xff
	.zero		1


	//   ....[98]....
        /*0704*/ 	.word	0x00006f40
        /*0708*/ 	.word	0x00000000
        /*070c*/ 	.word	0x00000000
        /*0710*/ 	.short	0x010a
        /*0712*/ 	.byte	0xff
	.zero		1


	//   ....[99]....
        /*0714*/ 	.word	0x00006fa0
        /*0718*/ 	.word	0x00000000
        /*071c*/ 	.word	0x00000000
        /*0720*/ 	.short	0x010a
        /*0722*/ 	.byte	0xff
	.zero		1


	//   ....[100]....
        /*0724*/ 	.word	0x00006ff0
        /*0728*/ 	.word	0x00000000
        /*072c*/ 	.word	0x00000100
        /*0730*/ 	.short	0x010a
        /*0732*/ 	.byte	0xff
	.zero		1


	//   ....[101]....
        /*0734*/ 	.word	0x00007050
        /*0738*/ 	.word	0x00000000
        /*073c*/ 	.word	0x000000b0
        /*0740*/ 	.short	0x010a
        /*0742*/ 	.byte	0xff
	.zero		1


	//   ....[102]....
        /*0744*/ 	.word	0x000070a0
        /*0748*/ 	.word	0x00000000
        /*074c*/ 	.word	0x000000a0
        /*0750*/ 	.short	0x010a
        /*0752*/ 	.byte	0xff
	.zero		1


	//   ....[103]....
        /*0754*/ 	.word	0x00007100
        /*0758*/ 	.word	0x00000000
        /*075c*/ 	.word	0x000000b0
        /*0760*/ 	.short	0x010a
        /*0762*/ 	.byte	0xff
	.zero		1


	//   ....[104]....
        /*0764*/ 	.word	0x00007150
        /*0768*/ 	.word	0x00000000
        /*076c*/ 	.word	0x000000a0
        /*0770*/ 	.short	0x010a
        /*0772*/ 	.byte	0xff
	.zero		1


	//   ....[105]....
        /*0774*/ 	.word	0x000071b0
        /*0778*/ 	.word	0x00000003
        /*077c*/ 	.word	0x000000e0
        /*0780*/ 	.short	0x010a
        /*0782*/ 	.byte	0xff
	.zero		1


	//   ....[106]....
        /*0784*/ 	.word	0x00007210
        /*0788*/ 	.word	0x00000000
        /*078c*/ 	.word	0x00000000
        /*0790*/ 	.short	0x010a
        /*0792*/ 	.byte	0xff
	.zero		1


	//   ....[107]....
        /*0794*/ 	.word	0x00007270
        /*0798*/ 	.word	0x00000000
        /*079c*/ 	.word	0x00000000
        /*07a0*/ 	.short	0x010a
        /*07a2*/ 	.byte	0xff
	.zero		1


	//   ....[108]....
        /*07a4*/ 	.word	0x000072d0
        /*07a8*/ 	.word	0x00000000
        /*07ac*/ 	.word	0x00000000
        /*07b0*/ 	.short	0x010a
        /*07b2*/ 	.byte	0xff
	.zero		1


	//   ....[109]....
        /*07b4*/ 	.word	0x00007330
        /*07b8*/ 	.word	0x00000000
        /*07bc*/ 	.word	0x00000000
        /*07c0*/ 	.short	0x010a
        /*07c2*/ 	.byte	0xff
	.zero		1


	//   ....[110]....
        /*07c4*/ 	.word	0x00007390
        /*07c8*/ 	.word	0x00000000
        /*07cc*/ 	.word	0x00000000
        /*07d0*/ 	.short	0x010a
        /*07d2*/ 	.byte	0xff
	.zero		1


	//   ....[111]....
        /*07d4*/ 	.word	0x000073e0
        /*07d8*/ 	.word	0x00000000
        /*07dc*/ 	.word	0x000000a0
        /*07e0*/ 	.short	0x010a
        /*07e2*/ 	.byte	0xff
	.zero		1


	//   ....[112]....
        /*07e4*/ 	.word	0x00007440
        /*07e8*/ 	.word	0x00000000
        /*07ec*/ 	.word	0x00000098
        /*07f0*/ 	.short	0x010a
        /*07f2*/ 	.byte	0xff
	.zero		1


	//   ....[113]....
        /*07f4*/ 	.word	0x000074a0
        /*07f8*/ 	.word	0x00000003
        /*07fc*/ 	.word	0x00000088
        /*0800*/ 	.short	0x010a
        /*0802*/ 	.byte	0xff
	.zero		1


	//   ....[114]....
        /*0804*/ 	.word	0x000074f0
        /*0808*/ 	.word	0x00000000
        /*080c*/ 	.word	0x000000a0
        /*0810*/ 	.short	0x010a
        /*0812*/ 	.byte	0xff
	.zero		1


	//   ....[115]....
        /*0814*/ 	.word	0x00007550
        /*0818*/ 	.word	0x00000000
        /*081c*/ 	.word	0x00000080
        /*0820*/ 	.short	0x010a
        /*0822*/ 	.byte	0xff
	.zero		1


	//   ....[116]....
        /*0824*/ 	.word	0x000075a0
        /*0828*/ 	.word	0x0000009c
        /*082c*/ 	.word	0x000000c0
        /*0830*/ 	.short	0x010a
        /*0832*/ 	.byte	0xff
	.zero		1


	//----- nvinfo : EIATTR_NUM_MBARRIERS
	.align		4
.L_47:
        /*0834*/ 	.byte	0x03, 0x38
        /*0836*/ 	.short	0x0024


	//----- nvinfo : EIATTR_EXIT_INSTR_OFFSETS
	.align		4
        /*0838*/ 	.byte	0x04, 0x1c
        /*083a*/ 	.short	(.L_49 - .L_48)


	//   ....[0]....
.L_48:
        /*083c*/ 	.word	0x00002760


	//   ....[1]....
        /*0840*/ 	.word	0x00002c50


	//   ....[2]....
        /*0844*/ 	.word	0x00002cb0


	//   ....[3]....
        /*0848*/ 	.word	0x00003ba0


	//   ....[4]....
        /*084c*/ 	.word	0x000046d0


	//   ....[5]....
        /*0850*/ 	.word	0x00004710


	//   ....[6]....
        /*0854*/ 	.word	0x00006be0


	//----- nvinfo : EIATTR_MAX_THREADS
	.align		4
.L_49:
        /*0858*/ 	.byte	0x04, 0x05
        /*085a*/ 	.short	(.L_51 - .L_50)
.L_50:
        /*085c*/ 	.word	0x00000100
        /*0860*/ 	.word	0x00000001
        /*0864*/ 	.word	0x00000001


	//----- nvinfo : EIATTR_CRS_STACK_SIZE
	.align		4
.L_51:
        /*0868*/ 	.byte	0x04, 0x1e
        /*086a*/ 	.short	(.L_53 - .L_52)
.L_52:
        /*086c*/ 	.word	0x00000000


	//----- nvinfo : EIATTR_CBANK_PARAM_SIZE
	.align		4
.L_53:
        /*0870*/ 	.byte	0x03, 0x19
        /*0872*/ 	.short	0x0800


	//----- nvinfo : EIATTR_PARAM_CBANK
	.align		4
        /*0874*/ 	.byte	0x04, 0x0a
        /*0876*/ 	.short	(.L_55 - .L_54)
	.align		4
.L_54:
        /*0878*/ 	.word	index@(.nv.constant0._ZN7cutlass13device_kernelINS_4gemm6kernel13GemmUniversalIN4cute5tupleIJiiiiEEENS1_10collective13CollectiveMmaINS1_35MainloopSm100TmaUmmaWarpSpecializedILi8ELi2ELi4ENS5_IJNS4_1CILi1EEESB_SB_EEEEENS5_IJNSA_ILi128EEENSA_ILi64EEESE_EEENS_12float_e5m2_tENS5_IJSB_llEEENS_12float_e4m3_tENS5_IJlSB_lEEENS4_8TiledMMAINS4_8MMA_AtomIJNS4_10MMA_TraitsINS4_19SM100_MMA_F8F6F4_SSEJSH_SJ_fSE_SF_NS4_17integral_constantINS4_4UMMA5MajorELSR_1EEENSP_ISR_LSR_0EEENSP_INSQ_7ScaleInELSU_0EEESV_EEEEEENS4_6LayoutISC_NS5_IJNSA_ILi0EEESZ_SZ_EEEEENS5_IJNS4_10UnderscoreES12_S12_EEEEENS4_13SM90_TMA_LOADENS4_14ComposedLayoutINS4_7SwizzleILi3ELi4ELi3EEENS4_18smem_ptr_flag_bitsILi8EEENSY_INS5_IJSE_NSA_ILi8EEEEEENS5_IJSB_SE_EEEEEEEvNS4_8identityES15_NS16_IS18_S1A_NSY_INS5_IJS1B_SE_EEENS5_IJSE_SB_EEEEEEEvS1G_EENS_8epilogue10collective18CollectiveEpilogueINS1M_23Sm100TmaWarpSpecializedILi1ELi1ELi64ELb0ELb0EEEJSG_NS5_IJNSY_ISE_SB_EENSY_ISF_SB_EEEEESH_SK_SH_SK_NS1M_6fusion15FusionCallbacksIS1Q_NS1U_17LinearCombinationISH_fSH_fLNS_15FloatRoundStyleE2EEESG_S1T_JEEENS4_5SM1004TMEM4LOAD26SM100_TMEM_LOAD_32dp32b64xES15_NS16_INS17_ILi2ELi4ELi3EEES1A_NSY_INS5_IJS1B_SF_EEENS5_IJSF_SB_EEEEEEENS4_39AutoVectorizingCopyWithAssumedAlignmentILi128EEENS4_14SM90_TMA_STOREES28_S2A_S2A_EEEvvEEEEvNT_6ParamsE)
        /*087c*/ 	.short	0x0380
        /*087e*/ 	.short	0x0800


	//----- nvinfo : EIATTR_SW_WAR
	.align		4
.L_55:
        /*0880*/ 	.byte	0x04, 0x36
        /*0882*/ 	.short	(.L_57 - .L_56)
.L_56:
        /*0884*/ 	.word	0x00000008
.L_57:


//--------------------- .nv.callgraph             --------------------------
	.section	.nv.callgraph,"",@"SHT_CUDA_CALLGRAPH"
	.align	4
	.sectionentsize	8
	.align		4
        /*0000*/ 	.word	0x00000000
	.align		4
        /*0004*/ 	.word	0xffffffff
	.align		4
        /*0008*/ 	.word	index@(_ZN7cutlass13device_kernelINS_4gemm6kernel13GemmUniversalIN4cute5tupleIJiiiiEEENS1_10collective13CollectiveMmaINS1_35MainloopSm100TmaUmmaWarpSpecializedILi8ELi2ELi4ENS5_IJNS4_1CILi1EEESB_SB_EEEEENS5_IJNSA_ILi128EEENSA_ILi64EEESE_EEENS_12float_e5m2_tENS5_IJSB_llEEENS_12float_e4m3_tENS5_IJlSB_lEEENS4_8TiledMMAINS4_8MMA_AtomIJNS4_10MMA_TraitsINS4_19SM100_MMA_F8F6F4_SSEJSH_SJ_fSE_SF_NS4_17integral_constantINS4_4UMMA5MajorELSR_1EEENSP_ISR_LSR_0EEENSP_INSQ_7ScaleInELSU_0EEESV_EEEEEENS4_6LayoutISC_NS5_IJNSA_ILi0EEESZ_SZ_EEEEENS5_IJNS4_10UnderscoreES12_S12_EEEEENS4_13SM90_TMA_LOADENS4_14ComposedLayoutINS4_7SwizzleILi3ELi4ELi3EEENS4_18smem_ptr_flag_bitsILi8EEENSY_INS5_IJSE_NSA_ILi8EEEEEENS5_IJSB_SE_EEEEEEEvNS4_8identityES15_NS16_IS18_S1A_NSY_INS5_IJS1B_SE_EEENS5_IJSE_SB_EEEEEEEvS1G_EENS_8epilogue10collective18CollectiveEpilogueINS1M_23Sm100TmaWarpSpecializedILi1ELi1ELi64ELb0ELb0EEEJSG_NS5_IJNSY_ISE_SB_EENSY_ISF_SB_EEEEESH_SK_SH_SK_NS1M_6fusion15FusionCallbacksIS1Q_NS1U_17LinearCombinationISH_fSH_fLNS_15FloatRoundStyleE2EEESG_S1T_JEEENS4_5SM1004TMEM4LOAD26SM100_TMEM_LOAD_32dp32b64xES15_NS16_INS17_ILi2ELi4ELi3EEES1A_NSY_INS5_IJS1B_SF_EEENS5_IJSF_SB_EEEEEEENS4_39AutoVectorizingCopyWithAssumedAlignmentILi128EEENS4_14SM90_TMA_STOREES28_S2A_S2A_EEEvvEEEEvNT_6ParamsE)
	.align		4
        /*000c*/ 	.word	index@(__assertfail)
	.align		4
        /*0010*/ 	.word	0x00000000
	.align		4
        /*0014*/ 	.word	0xfffffffe
	.align		4
        /*0018*/ 	.word	0x00000000
	.align		4
        /*001c*/ 	.word	0xfffffffd
	.align		4
        /*0020*/ 	.word	0x00000000
	.align		4
        /*0024*/ 	.word	0xfffffffc


//--------------------- .nv.constant4             --------------------------
	.section	.nv.constant4,"a",@progbits
	.align	8
	.align		8
.nv.constant4:
        /*0000*/ 	.dword	__assertfail
	.align		8
        /*0008*/ 	.dword	__unnamed_1
	.align		8
        /*0010*/ 	.dword	__unnamed_2
	.align		8
        /*0018*/ 	.dword	_ZN40_INTERNAL_028cc501_4_k_cu_18ebf13d_179304cuda3std3__45__cpo5beginE
	.align		8
        /*0020*/ 	.dword	_ZN40_INTERNAL_028cc501_4_k_cu_18ebf13d_179304cuda3std3__45__cpo3endE
	.align		8
        /*0028*/ 	.dword	_ZN40_INTERNAL_028cc501_4_k_cu_18ebf13d_179304cuda3std3__45__cpo6cbeginE
	.align		8
        /*0030*/ 	.dword	_ZN40_INTERNAL_028cc501_4_k_cu_18ebf13d_179304cuda3std3__45__cpo4cendE
	.align		8
        /*0038*/ 	.dword	_ZN40_INTERNAL_028cc501_4_k_cu_18ebf13d_179304cuda3std3__442_GLOBAL__N__028cc501_4_k_cu_18ebf13d_179306ignoreE
	.align		8
        /*0040*/ 	.dword	_ZN40_INTERNAL_028cc501_4_k_cu_18ebf13d_179304cuda3std3__419piecewise_constructE
	.align		8
        /*0048*/ 	.dword	_ZN40_INTERNAL_028cc501_4_k_cu_18ebf13d_179304cuda3std3__48in_placeE
	.align		8
        /*0050*/ 	.dword	_ZN40_INTERNAL_028cc501_4_k_cu_18ebf13d_179304cuda3std6ranges3__45__cpo4swapE
	.align		8
        /*0058*/ 	.dword	_ZN40_INTERNAL_028cc501_4_k_cu_18ebf13d_179304cuda3std6ranges3__45__cpo9iter_moveE
	.align		8
        /*0060*/ 	.dword	_ZN40_INTERNAL_028cc501_4_k_cu_18ebf13d_179304cute7productE
	.align		8
        /*0068*/ 	.dword	_ZN40_INTERNAL_028cc501_4_k_cu_18ebf13d_179304cute1_E
	.align		8
        /*0070*/ 	.dword	$str$25
	.align		8
        /*0078*/ 	.dword	$str$26
	.align		8
        /*0080*/ 	.dword	$str$27
	.align		8
        /*0088*/ 	.dword	$str$28


//--------------------- .text._ZN7cutlass13device_kernelINS_4gemm6kernel13GemmUniversalIN4cute5tupleIJiiiiEEENS1_10collective13CollectiveMmaINS1_35MainloopSm100TmaUmmaWarpSpecializedILi8ELi2ELi4ENS5_IJNS4_1CILi1EEESB_SB_EEEEENS5_IJNSA_ILi128EEENSA_ILi64EEESE_EEENS_12float_e5m2_tENS5_IJSB_llEEENS_12float_e4m3_tENS5_IJlSB_lEEENS4_8TiledMMAINS4_8MMA_AtomIJNS4_10MMA_TraitsINS4_19SM100_MMA_F8F6F4_SSEJSH_SJ_fSE_SF_NS4_17integral_constantINS4_4UMMA5MajorELSR_1EEENSP_ISR_LSR_0EEENSP_INSQ_7ScaleInELSU_0EEESV_EEEEEENS4_6LayoutISC_NS5_IJNSA_ILi0EEESZ_SZ_EEEEENS5_IJNS4_10UnderscoreES12_S12_EEEEENS4_13SM90_TMA_LOADENS4_14ComposedLayoutINS4_7SwizzleILi3ELi4ELi3EEENS4_18smem_ptr_flag_bitsILi8EEENSY_INS5_IJSE_NSA_ILi8EEEEEENS5_IJSB_SE_EEEEEEEvNS4_8identityES15_NS16_IS18_S1A_NSY_INS5_IJS1B_SE_EEENS5_IJSE_SB_EEEEEEEvS1G_EENS_8epilogue10collective18CollectiveEpilogueINS1M_23Sm100TmaWarpSpecializedILi1ELi1ELi64ELb0ELb0EEEJSG_NS5_IJNSY_ISE_SB_EENSY_ISF_SB_EEEEESH_SK_SH_SK_NS1M_6fusion15FusionCallbacksIS1Q_NS1U_17LinearCombinationISH_fSH_fLNS_15FloatRoundStyleE2EEESG_S1T_JEEENS4_5SM1004TMEM4LOAD26SM100_TMEM_LOAD_32dp32b64xES15_NS16_INS17_ILi2ELi4ELi3EEES1A_NSY_INS5_IJS1B_SF_EEENS5_IJSF_SB_EEEEEEENS4_39AutoVectorizingCopyWithAssumedAlignmentILi128EEENS4_14SM90_TMA_STOREES28_S2A_S2A_EEEvvEEEEvNT_6ParamsE --------------------------
	.section	.text._ZN7cutlass13device_kernelINS_4gemm6kernel13GemmUniversalIN4cute5tupleIJiiiiEEENS1_10collective13CollectiveMmaINS1_35MainloopSm100TmaUmmaWarpSpecializedILi8ELi2ELi4ENS5_IJNS4_1CILi1EEESB_SB_EEEEENS5_IJNSA_ILi128EEENSA_ILi64EEESE_EEENS_12float_e5m2_tENS5_IJSB_llEEENS_12float_e4m3_tENS5_IJlSB_lEEENS4_8TiledMMAINS4_8MMA_AtomIJNS4_10MMA_TraitsINS4_19SM100_MMA_F8F6F4_SSEJSH_SJ_fSE_SF_NS4_17integral_constantINS4_4UMMA5MajorELSR_1EEENSP_ISR_LSR_0EEENSP_INSQ_7ScaleInELSU_0EEESV_EEEEEENS4_6LayoutISC_NS5_IJNSA_ILi0EEESZ_SZ_EEEEENS5_IJNS4_10UnderscoreES12_S12_EEEEENS4_13SM90_TMA_LOADENS4_14ComposedLayoutINS4_7SwizzleILi3ELi4ELi3EEENS4_18smem_ptr_flag_bitsILi8EEENSY_INS5_IJSE_NSA_ILi8EEEEEENS5_IJSB_SE_EEEEEEEvNS4_8identityES15_NS16_IS18_S1A_NSY_INS5_IJS1B_SE_EEENS5_IJSE_SB_EEEEEEEvS1G_EENS_8epilogue10collective18CollectiveEpilogueINS1M_23Sm100TmaWarpSpecializedILi1ELi1ELi64ELb0ELb0EEEJSG_NS5_IJNSY_ISE_SB_EENSY_ISF_SB_EEEEESH_SK_SH_SK_NS1M_6fusion15FusionCallbacksIS1Q_NS1U_17LinearCombinationISH_fSH_fLNS_15FloatRoundStyleE2EEESG_S1T_JEEENS4_5SM1004TMEM4LOAD26SM100_TMEM_LOAD_32dp32b64xES15_NS16_INS17_ILi2ELi4ELi3EEES1A_NSY_INS5_IJS1B_SF_EEENS5_IJSF_SB_EEEEEEENS4_39AutoVectorizingCopyWithAssumedAlignmentILi128EEENS4_14SM90_TMA_STOREES28_S2A_S2A_EEEvvEEEEvNT_6ParamsE,"ax",@progbits
	.align	128
.text._ZN7cutlass13device_kernelINS_4gemm6kernel13GemmUniversalIN4cute5tupleIJiiiiEEENS1_10collective13CollectiveMmaINS1_35MainloopSm100TmaUmmaWarpSpecializedILi8ELi2ELi4ENS5_IJNS4_1CILi1EEESB_SB_EEEEENS5_IJNSA_ILi128EEENSA_ILi64EEESE_EEENS_12float_e5m2_tENS5_IJSB_llEEENS_12float_e4m3_tENS5_IJlSB_lEEENS4_8TiledMMAINS4_8MMA_AtomIJNS4_10MMA_TraitsINS4_19SM100_MMA_F8F6F4_SSEJSH_SJ_fSE_SF_NS4_17integral_constantINS4_4UMMA5MajorELSR_1EEENSP_ISR_LSR_0EEENSP_INSQ_7ScaleInELSU_0EEESV_EEEEEENS4_6LayoutISC_NS5_IJNSA_ILi0EEESZ_SZ_EEEEENS5_IJNS4_10UnderscoreES12_S12_EEEEENS4_13SM90_TMA_LOADENS4_14ComposedLayoutINS4_7SwizzleILi3ELi4ELi3EEENS4_18smem_ptr_flag_bitsILi8EEENSY_INS5_IJSE_NSA_ILi8EEEEEENS5_IJSB_SE_EEEEEEEvNS4_8identityES15_NS16_IS18_S1A_NSY_INS5_IJS1B_SE_EEENS5_IJSE_SB_EEEEEEEvS1G_EENS_8epilogue10collective18CollectiveEpilogueINS1M_23Sm100TmaWarpSpecializedILi1ELi1ELi64ELb0ELb0EEEJSG_NS5_IJNSY_ISE_SB_EENSY_ISF_SB_EEEEESH_SK_SH_SK_NS1M_6fusion15FusionCallbacksIS1Q_NS1U_17LinearCombinationISH_fSH_fLNS_15FloatRoundStyleE2EEESG_S1T_JEEENS4_5SM1004TMEM4LOAD26SM100_TMEM_LOAD_32dp32b64xES15_NS16_INS17_ILi2ELi4ELi3EEES1A_NSY_INS5_IJS1B_SF_EEENS5_IJSF_SB_EEEEEEENS4_39AutoVectorizingCopyWithAssumedAlignmentILi128EEENS4_14SM90_TMA_STOREES28_S2A_S2A_EEEvvEEEEvNT_6ParamsE:
        .type           _ZN7cutlass13device_kernelINS_4gemm6kernel13GemmUniversalIN4cute5tupleIJiiiiEEENS1_10collective13CollectiveMmaINS1_35MainloopSm100TmaUmmaWarpSpecializedILi8ELi2ELi4ENS5_IJNS4_1CILi1EEESB_SB_EEEEENS5_IJNSA_ILi128EEENSA_ILi64EEESE_EEENS_12float_e5m2_tENS5_IJSB_llEEENS_12float_e4m3_tENS5_IJlSB_lEEENS4_8TiledMMAINS4_8MMA_AtomIJNS4_10MMA_TraitsINS4_19SM100_MMA_F8F6F4_SSEJSH_SJ_fSE_SF_NS4_17integral_constantINS4_4UMMA5MajorELSR_1EEENSP_ISR_LSR_0EEENSP_INSQ_7ScaleInELSU_0EEESV_EEEEEENS4_6LayoutISC_NS5_IJNSA_ILi0EEESZ_SZ_EEEEENS5_IJNS4_10UnderscoreES12_S12_EEEEENS4_13SM90_TMA_LOADENS4_14ComposedLayoutINS4_7SwizzleILi3ELi4ELi3EEENS4_18smem_ptr_flag_bitsILi8EEENSY_INS5_IJSE_NSA_ILi8EEEEEENS5_IJSB_SE_EEEEEEEvNS4_8identityES15_NS16_IS18_S1A_NSY_INS5_IJS1B_SE_EEENS5_IJSE_SB_EEEEEEEvS1G_EENS_8epilogue10collective18CollectiveEpilogueINS1M_23Sm100TmaWarpSpecializedILi1ELi1ELi64ELb0ELb0EEEJSG_NS5_IJNSY_ISE_SB_EENSY_ISF_SB_EEEEESH_SK_SH_SK_NS1M_6fusion15FusionCallbacksIS1Q_NS1U_17LinearCombinationISH_fSH_fLNS_15FloatRoundStyleE2EEESG_S1T_JEEENS4_5SM1004TMEM4LOAD26SM100_TMEM_LOAD_32dp32b64xES15_NS16_INS17_ILi2ELi4ELi3EEES1A_NSY_INS5_IJS1B_SF_EEENS5_IJSF_SB_EEEEEEENS4_39AutoVectorizingCopyWithAssumedAlignmentILi128EEENS4_14SM90_TMA_STOREES28_S2A_S2A_EEEvvEEEEvNT_6ParamsE,@function
        .size           _ZN7cutlass13device_kernelINS_4gemm6kernel13GemmUniversalIN4cute5tupleIJiiiiEEENS1_10collective13CollectiveMmaINS1_35MainloopSm100TmaUmmaWarpSpecializedILi8ELi2ELi4ENS5_IJNS4_1CILi1EEESB_SB_EEEEENS5_IJNSA_ILi128EEENSA_ILi64EEESE_EEENS_12float_e5m2_tENS5_IJSB_llEEENS_12float_e4m3_tENS5_IJlSB_lEEENS4_8TiledMMAINS4_8MMA_AtomIJNS4_10MMA_TraitsINS4_19SM100_MMA_F8F6F4_SSEJSH_SJ_fSE_SF_NS4_17integral_constantINS4_4UMMA5MajorELSR_1EEENSP_ISR_LSR_0EEENSP_INSQ_7ScaleInELSU_0EEESV_EEEEEENS4_6LayoutISC_NS5_IJNSA_ILi0EEESZ_SZ_EEEEENS5_IJNS4_10UnderscoreES12_S12_EEEEENS4_13SM90_TMA_LOADENS4_14ComposedLayoutINS4_7SwizzleILi3ELi4ELi3EEENS4_18smem_ptr_flag_bitsILi8EEENSY_INS5_IJSE_NSA_ILi8EEEEEENS5_IJSB_SE_EEEEEEEvNS4_8identityES15_NS16_IS18_S1A_NSY_INS5_IJS1B_SE_EEENS5_IJSE_SB_EEEEEEEvS1G_EENS_8epilogue10collective18CollectiveEpilogueINS1M_23Sm100TmaWarpSpecializedILi1ELi1ELi64ELb0ELb0EEEJSG_NS5_IJNSY_ISE_SB_EENSY_ISF_SB_EEEEESH_SK_SH_SK_NS1M_6fusion15FusionCallbacksIS1Q_NS1U_17LinearCombinationISH_fSH_fLNS_15FloatRoundStyleE2EEESG_S1T_JEEENS4_5SM1004TMEM4LOAD26SM100_TMEM_LOAD_32dp32b64xES15_NS16_INS17_ILi2ELi4ELi3EEES1A_NSY_INS5_IJS1B_SF_EEENS5_IJSF_SB_EEEEEEENS4_39AutoVectorizingCopyWithAssumedAlignmentILi128EEENS4_14SM90_TMA_STOREES28_S2A_S2A_EEEvvEEEEvNT_6ParamsE,(.L_x_140 - _ZN7cutlass13device_kernelINS_4gemm6kernel13GemmUniversalIN4cute5tupleIJiiiiEEENS1_10collective13CollectiveMmaINS1_35MainloopSm100TmaUmmaWarpSpecializedILi8ELi2ELi4ENS5_IJNS4_1CILi1EEESB_SB_EEEEENS5_IJNSA_ILi128EEENSA_ILi64EEESE_EEENS_12float_e5m2_tENS5_IJSB_llEEENS_12float_e4m3_tENS5_IJlSB_lEEENS4_8TiledMMAINS4_8MMA_AtomIJNS4_10MMA_TraitsINS4_19SM100_MMA_F8F6F4_SSEJSH_SJ_fSE_SF_NS4_17integral_constantINS4_4UMMA5MajorELSR_1EEENSP_ISR_LSR_0EEENSP_INSQ_7ScaleInELSU_0EEESV_EEEEEENS4_6LayoutISC_NS5_IJNSA_ILi0EEESZ_SZ_EEEEENS5_IJNS4_10UnderscoreES12_S12_EEEEENS4_13SM90_TMA_LOADENS4_14ComposedLayoutINS4_7SwizzleILi3ELi4ELi3EEENS4_18smem_ptr_flag_bitsILi8EEENSY_INS5_IJSE_NSA_ILi8EEEEEENS5_IJSB_SE_EEEEEEEvNS4_8identityES15_NS16_IS18_S1A_NSY_INS5_IJS1B_SE_EEENS5_IJSE_SB_EEEEEEEvS1G_EENS_8epilogue10collective18CollectiveEpilogueINS1M_23Sm100TmaWarpSpecializedILi1ELi1ELi64ELb0ELb0EEEJSG_NS5_IJNSY_ISE_SB_EENSY_ISF_SB_EEEEESH_SK_SH_SK_NS1M_6fusion15FusionCallbacksIS1Q_NS1U_17LinearCombinationISH_fSH_fLNS_15FloatRoundStyleE2EEESG_S1T_JEEENS4_5SM1004TMEM4LOAD26SM100_TMEM_LOAD_32dp32b64xES15_NS16_INS17_ILi2ELi4ELi3EEES1A_NSY_INS5_IJS1B_SF_EEENS5_IJSF_SB_EEEEEEENS4_39AutoVectorizingCopyWithAssumedAlignmentILi128EEENS4_14SM90_TMA_STOREES28_S2A_S2A_EEEvvEEEEvNT_6ParamsE)
        .other          _ZN7cutlass13device_kernelINS_4gemm6kernel13GemmUniversalIN4cute5tupleIJiiiiEEENS1_10collective13CollectiveMmaINS1_35MainloopSm100TmaUmmaWarpSpecializedILi8ELi2ELi4ENS5_IJNS4_1CILi1EEESB_SB_EEEEENS5_IJNSA_ILi128EEENSA_ILi64EEESE_EEENS_12float_e5m2_tENS5_IJSB_llEEENS_12float_e4m3_tENS5_IJlSB_lEEENS4_8TiledMMAINS4_8MMA_AtomIJNS4_10MMA_TraitsINS4_19SM100_MMA_F8F6F4_SSEJSH_SJ_fSE_SF_NS4_17integral_constantINS4_4UMMA5MajorELSR_1EEENSP_ISR_LSR_0EEENSP_INSQ_7ScaleInELSU_0EEESV_EEEEEENS4_6LayoutISC_NS5_IJNSA_ILi0EEESZ_SZ_EEEEENS5_IJNS4_10UnderscoreES12_S12_EEEEENS4_13SM90_TMA_LOADENS4_14ComposedLayoutINS4_7SwizzleILi3ELi4ELi3EEENS4_18smem_ptr_flag_bitsILi8EEENSY_INS5_IJSE_NSA_ILi8EEEEEENS5_IJSB_SE_EEEEEEEvNS4_8identityES15_NS16_IS18_S1A_NSY_INS5_IJS1B_SE_EEENS5_IJSE_SB_EEEEEEEvS1G_EENS_8epilogue10collective18CollectiveEpilogueINS1M_23Sm100TmaWarpSpecializedILi1ELi1ELi64ELb0ELb0EEEJSG_NS5_IJNSY_ISE_SB_EENSY_ISF_SB_EEEEESH_SK_SH_SK_NS1M_6fusion15FusionCallbacksIS1Q_NS1U_17LinearCombinationISH_fSH_fLNS_15FloatRoundStyleE2EEESG_S1T_JEEENS4_5SM1004TMEM4LOAD26SM100_TMEM_LOAD_32dp32b64xES15_NS16_INS17_ILi2ELi4ELi3EEES1A_NSY_INS5_IJS1B_SF_EEENS5_IJSF_SB_EEEEEEENS4_39AutoVectorizingCopyWithAssumedAlignmentILi128EEENS4_14SM90_TMA_STOREES28_S2A_S2A_EEEvvEEEEvNT_6ParamsE,@"STO_CUDA_ENTRY STV_DEFAULT"
_ZN7cutlass13device_kernelINS_4gemm6kernel13GemmUniversalIN4cute5tupleIJiiiiEEENS1_10collective13CollectiveMmaINS1_35MainloopSm100TmaUmmaWarpSpecializedILi8ELi2ELi4ENS5_IJNS4_1CILi1EEESB_SB_EEEEENS5_IJNSA_ILi128EEENSA_ILi64EEESE_EEENS_12float_e5m2_tENS5_IJSB_llEEENS_12float_e4m3_tENS5_IJlSB_lEEENS4_8TiledMMAINS4_8MMA_AtomIJNS4_10MMA_TraitsINS4_19SM100_MMA_F8F6F4_SSEJSH_SJ_fSE_SF_NS4_17integral_constantINS4_4UMMA5MajorELSR_1EEENSP_ISR_LSR_0EEENSP_INSQ_7ScaleInELSU_0EEESV_EEEEEENS4_6LayoutISC_NS5_IJNSA_ILi0EEESZ_SZ_EEEEENS5_IJNS4_10UnderscoreES12_S12_EEEEENS4_13SM90_TMA_LOADENS4_14ComposedLayoutINS4_7SwizzleILi3ELi4ELi3EEENS4_18smem_ptr_flag_bitsILi8EEENSY_INS5_IJSE_NSA_ILi8EEEEEENS5_IJSB_SE_EEEEEEEvNS4_8identityES15_NS16_IS18_S1A_NSY_INS5_IJS1B_SE_EEENS5_IJSE_SB_EEEEEEEvS1G_EENS_8epilogue10collective18CollectiveEpilogueINS1M_23Sm100TmaWarpSpecializedILi1ELi1ELi64ELb0ELb0EEEJSG_NS5_IJNSY_ISE_SB_EENSY_ISF_SB_EEEEESH_SK_SH_SK_NS1M_6fusion15FusionCallbacksIS1Q_NS1U_17LinearCombinationISH_fSH_fLNS_15FloatRoundStyleE2EEESG_S1T_JEEENS4_5SM1004TMEM4LOAD26SM100_TMEM_LOAD_32dp32b64xES15_NS16_INS17_ILi2ELi4ELi3EEES1A_NSY_INS5_IJS1B_SF_EEENS5_IJSF_SB_EEEEEEENS4_39AutoVectorizingCopyWithAssumedAlignmentILi128EEENS4_14SM90_TMA_STOREES28_S2A_S2A_EEEvvEEEEvNT_6ParamsE:
[----:B------:R-:W1:Y:S01]  /*0000*/  LDC R1, c[0x0][0x37c] ;  /* 0x0000df00ff017b82 */ /* 0x000e620000000800 */
[----:B------:R-:W2:Y:S01]  /*0010*/  S2R R166, SR_TID.X ;  /* 0x0000000000a67919 */ /* 0x000ea20000002100 */
[----:B------:R-:W3:Y:S01]  /*0020*/  LDCU.64 UR4, c[0x0][0x890] ;  /* 0x00011200ff0477ac */ /* 0x000ee20008000a00 */
[----:B------:R-:W-:Y:S02]  /*0030*/  PRMT R164, RZ, 0x7610, R164 ;  /* 0x00007610ffa47816 */ /* 0x000fe400000000a4 */
[----:B------:R-:W-:Y:S01]  /*0040*/  ELECT P5, URZ, PT ;  /* 0x0000000000ff782f */ /* 0x000fe200038a0000 */
[----:B------:R-:W4:Y:S01]  /*0050*/  LDCU.64 UR40, c[0x0][0x358] ;  /* 0x00006b00ff2877ac */ /* 0x000f220008000a00 */
[----:B---3--:R-:W-:-:S04]  /*0060*/  UISETP.NE.U32.AND UP0, UPT, UR4, URZ, UPT ;  /* 0x000000ff0400728c */ /* 0x008fc8000bf05070 */
[----:B------:R-:W-:Y:S01]  /*0070*/  UISETP.NE.AND.EX UP0, UPT, UR5, URZ, UPT, UP0 ;  /* 0x000000ff0500728c */ /* 0x000fe2000bf05300 */
[----:B--2---:R-:W-:-:S05]  /*0080*/  SHF.R.U32.HI R169, RZ, 0x5, R166 ;  /* 0x00000005ffa97819 */ /* 0x004fca00000116a6 */
[----:B------:R-:W2:Y:S02]  /*0090*/  SHFL.IDX PT, R0, R169, RZ, 0x1f ;  /* 0x00001fffa9007589 */ /* 0x000ea400000e0000 */
[----:B--2---:R-:W-:Y:S01]  /*00a0*/  R2UR UR8, R0 ;  /* 0x00000000000872ca */ /* 0x004fe200000e0000 */
[----:B-1--4-:R-:W-:-:S14]  /*00b0*/  BRA.U UP0, `(.L_x_0) ;  /* 0x00000001002c7547 */ /* 0x012fdc000b800000 */
[----:B------:R-:W1:Y:S02]  /*00c0*/  LDCU.64 UR6, c[0x0][0x888] ;  /* 0x00011100ff0677ac */ /* 0x000e640008000a00 */
[----:B-1----:R-:W-:-:S04]  /*00d0*/  UISETP.NE.U32.AND UP0, UPT, UR6, URZ, UPT ;  /* 0x000000ff0600728c */ /* 0x002fc8000bf05070 */
[----:B------:R-:W-:-:S09]  /*00e0*/  UISETP.NE.AND.EX UP0, UPT, UR7, URZ, UPT, UP0 ;  /* 0x000000ff0700728c */ /* 0x000fd2000bf05300 */
[----:B------:R-:W-:Y:S05]  /*00f0*/  BRA.U !UP0, `(.L_x_1) ;  /* 0x0000000108107547 */ /* 0x000fea000b800000 */
[----:B------:R-:W1:Y:S02]  /*0100*/  LDC.64 R2, c[0x0][0x888] ;  /* 0x00022200ff027b82 */ /* 0x000e640000000a00 */
[----:B-1----:R1:W5:Y:S01]  /*0110*/  LDG.E R81, desc[UR40][R2.64] ;  /* 0x0000002802517981 */ /* 0x002362000c1e1900 */
[----:B------:R-:W-:Y:S01]  /*0120*/  HFMA2 R164, -RZ, RZ, 0, 5.9604644775390625e-08 ;  /* 0x00000001ffa47431 */ /* 0x000fe200000001ff */
[----:B------:R-:W-:Y:S05]  /*0130*/  BRA `(.L_x_0) ;  /* 0x00000000000c7947 */ /* 0x000fea0003800000 */
.L_x_1:
[----:B------:R-:W1:Y:S01]  /*0140*/  LDCU UR6, c[0x0][0x880] ;  /* 0x00011000ff0677ac */ /* 0x000e620008000800 */
[----:B------:R-:W-:Y:S01]  /*0150*/  HFMA2 R164, -RZ, RZ, 0, 5.9604644775390625e-08 ;  /* 0x00000001ffa47431 */ /* 0x000fe200000001ff */
[----:B-1----:R-:W-:-:S07]  /*0160*/  MOV R81, UR6 ;  /* 0x0000000600517c02 */ /* 0x002fce0008000f00 */
.L_x_0:
[----:B------:R-:W2:Y:S02]  /*0170*/  LDCU.64 UR6, c[0x0][0x8b0] ;  /* 0x00011600ff0677ac */ /* 0x000ea40008000a00 */
[----:B--2---:R-:W-:-:S04]  /*0180*/  UISETP.NE.U32.AND UP0, UPT, UR6, URZ, UPT ;  /* 0x000000ff0600728c */ /* 0x004fc8000bf05070 */
[----:B------:R-:W-:-:S09]  /*0190*/  UISETP.NE.AND.EX UP0, UPT, UR7, URZ, UPT, UP0 ;  /* 0x000000ff0700728c */ /* 0x000fd2000bf05300 */
[----:B------:R-:W-:Y:S05]  /*01a0*/  BRA.U UP0, `(.L_x_2) ;  /* 0x0000000100247547 */ /* 0x000fea000b800000 */
[----:B------:R-:W2:Y:S02]  /*01b0*/  LDCU.64 UR6, c[0x0][0x8a8] ;  /* 0x00011500ff0677ac */ /* 0x000ea40008000a00 */
[----:B--2---:R-:W-:-:S04]  /*01c0*/  UISETP.NE.U32.AND UP0, UPT, UR6, URZ, UPT ;  /* 0x000000ff0600728c */ /* 0x004fc8000bf05070 */
[----:B------:R-:W-:-:S09]  /*01d0*/  UISETP.NE.AND.EX UP0, UPT, UR7, URZ, UPT, UP0 ;  /* 0x000000ff0700728c */ /* 0x000fd2000bf05300 */
[----:B------:R-:W-:Y:S05]  /*01e0*/  BRA.U !UP0, `(.L_x_3) ;  /* 0x00000001080c7547 */ /* 0x000fea000b800000 */
[----:B------:R-:W2:Y:S02]  /*01f0*/  LDC.64 R78, c[0x0][0x8a8] ;  /* 0x00022a00ff4e7b82 */ /* 0x000ea40000000a00 */
[----:B--2---:R2:W5:Y:S01]  /*0200*/  LDG.E R78, desc[UR40][R78.64] ;  /* 0x000000284e4e7981 */ /* 0x004562000c1e1900 */
[----:B------:R-:W-:Y:S05]  /*0210*/  BRA `(.L_x_2) ;  /* 0x0000000000087947 */ /* 0x000fea0003800000 */
.L_x_3:
[----:B------:R-:W2:Y:S02]  /*0220*/  LDCU UR6, c[0x0][0x8a0] ;  /* 0x00011400ff0677ac */ /* 0x000ea40008000800 */
[----:B--2---:R-:W-:Y:S02]  /*0230*/  MOV R78, UR6 ;  /* 0x00000006004e7c02 */ /* 0x004fe40008000f00 */
.L_x_2:
[----:B------:R-:W-:Y:S01]  /*0240*/  IMAD.U32 R0, RZ, RZ, UR8 ;  /* 0x00000008ff007e24 */ /* 0x000fe2000f8e00ff */
[----:B------:R-:W-:Y:S04]  /*0250*/  BSSY.RECONVERGENT B0, `(.L_x_4) ;  /* 0x000000c000007945 */ /* 0x000fe80003800200 */
[C---:B------:R-:W-:Y:S02]  /*0260*/  ISETP.NE.OR P1, PT, R0.reuse, 0x1, !P5 ;  /* 0x000000010000780c */ /* 0x040fe40006f25670 */
[----:B------:R-:W-:-:S11]  /*0270*/  ISETP.NE.OR P0, PT, R0, 0x3, !P5 ;  /* 0x000000030000780c */ /* 0x000fd60006f05670 */
[----:B------:R-:W-:Y:S05]  /*0280*/  @P1 BRA `(.L_x_5) ;  /* 0x0000000000201947 */ /* 0x000fea0003800000 */
[----:B------:R-:W3:Y:S02]  /*0290*/  LDCU.64 UR6, c[0x0][0x348] ;  /* 0x00006900ff0677ac */ /* 0x000ee40008000a00 */
[----:B---3--:R-:W-:Y:S02]  /*02a0*/  UIADD3 UR10, UP1, UPT, UR6, 0x80, URZ ;  /* 0x00000080060a7890 */ /* 0x008fe4000ff3e0ff */
[----:B------:R-:W-:Y:S02]  /*02b0*/  UIADD3 UR6, UP0, UPT, UR6, 0x180, URZ ;  /* 0x0000018006067890 */ /* 0x000fe4000ff1e0ff */
[----:B------:R-:W-:Y:S02]  /*02c0*/  UIADD3.X UR11, UPT, UPT, URZ, UR7, URZ, UP1, !UPT ;  /* 0x00000007ff0b7290 */ /* 0x000fe40008ffe4ff */
[----:B------:R-:W-:-:S07]  /*02d0*/  UIADD3.X UR7, UPT, UPT, URZ, UR7, URZ, UP0, !UPT ;  /* 0x00000007ff077290 */ /* 0x000fce00087fe4ff */
[----:B------:R3:W-:Y:S02]  /*02e0*/  UTMACCTL.PF [UR10] ;  /* 0x000000000a0079b9 */ /* 0x0007e40008040000 */
[----:B------:R3:W-:Y:S02]  /*02f0*/  UTMACCTL.PF [UR6] ;  /* 0x00000000060079b9 */ /* 0x0007e40008040000 */
[----:B---3--:R-:W-:Y:S01]  /*0300*/  NOP ;  /* 0x0000000000007918 */ /* 0x008fe20000000000 */
.L_x_5:
[----:B------:R-:W-:Y:S05]  /*0310*/  BSYNC.RECONVERGENT B0 ;  /* 0x0000000000007941 */ /* 0x000fea0003800200 */
.L_x_4:
[----:B------:R-:W-:Y:S04]  /*0320*/  BSSY.RECONVERGENT B0, `(.L_x_6) ;  /* 0x000000a000007945 */ /* 0x000fe80003800200 */
        /* <DEDUP_REMOVED lines=9> */
.L_x_7:
[----:B------:R-:W-:Y:S05]  /*03c0*/  BSYNC.RECONVERGENT B0 ;  /* 0x0000000000007941 */ /* 0x000fea0003800200 */
.L_x_6:
[----:B------:R-:W3:Y:S01]  /*03d0*/  LDCU.64 UR6, c[0x0][0x888] ;  /* 0x00011100ff0677ac */ /* 0x000ee20008000a00 */
[----:B------:R-:W-:Y:S02]  /*03e0*/  UISETP.EQ.U32.AND UP1, UPT, UR4, URZ, UPT ;  /* 0x000000ff0400728c */ /* 0x000fe4000bf22070 */
[----:B------:R-:W-:Y:S02]  /*03f0*/  UPLOP3.LUT UP2, UPT, UPT, UPT, UPT, 0x80, 0x8 ;  /* 0x000000000008789c */ /* 0x000fe40003f4f070 */
[----:B---3--:R-:W-:-:S04]  /*0400*/  UISETP.NE.U32.AND UP0, UPT, UR6, URZ, UPT ;  /* 0x000000ff0600728c */ /* 0x008fc8000bf05070 */
[----:B------:R-:W-:-:S04]  /*0410*/  UISETP.NE.AND.EX UP0, UPT, UR7, URZ, UPT, UP0 ;  /* 0x000000ff0700728c */ /* 0x000fc8000bf05300 */
[----:B------:R-:W-:-:S04]  /*0420*/  UISETP.EQ.OR.EX UP3, UPT, UR5, URZ, !UP0, UP1 ;  /* 0x000000ff0500728c */ /* 0x000fc8000c762710 */
[----:B------:R-:W-:-:S05]  /*0430*/  UP2UR UR44, UPR, URZ, 0x8 ;  /* 0x00000008ff2c7883 */ /* 0x000fca0008000000 */
[----:B------:R-:W-:Y:S07]  /*0440*/  BRA.U !UP3, `(.L_x_8) ;  /* 0x000000010b207547 */ /* 0x000fee000b800000 */
[----:B------:R-:W-:Y:S01]  /*0450*/  UISETP.NE.U32.AND UP2, UPT, UR4, URZ, UPT ;  /* 0x000000ff0400728c */ /* 0x000fe2000bf45070 */
[----:B-----5:R-:W-:Y:S01]  /*0460*/  FSETP.NEU.AND P0, PT, R81, RZ, PT ;  /* 0x000000ff5100720b */ /* 0x020fe20003f0d000 */
[----:B------:R-:W-:Y:S02]  /*0470*/  USEL UR4, URZ, 0xffffffff, UP0 ;  /* 0xffffffffff047887 */ /* 0x000fe40008000000 */
[----:B------:R-:W-:-:S10]  /*0480*/  UISETP.NE.AND.EX UP2, UPT, UR5, URZ, UPT, UP2 ;  /* 0x000000ff0500728c */ /* 0x000fd4000bf45320 */
[----:B------:R-:W-:Y:S01]  /*0490*/  VOTEU.ANY UP1, P0 ;  /* 0x0000000000ff7886 */ /* 0x000fe20000020100 */
[----:B------:R-:W-:-:S04]  /*04a0*/  @!UP2 USEL UR4, URZ, 0xffffffff, UP1 ;  /* 0xffffffffff04a887 */ /* 0x000fc80008800000 */
[----:B------:R-:W-:-:S04]  /*04b0*/  ULOP3.LUT UR4, UR4, 0x1, URZ, 0xc0, !UPT ;  /* 0x0000000104047892 */ /* 0x000fc8000f8ec0ff */
[----:B------:R-:W-:-:S11]  /*04c0*/  UISETP.NE.U32.AND UP2, UPT, UR4, 0x1, UPT ;  /* 0x000000010400788c */ /* 0x000fd6000bf45070 */
.L_x_8:
[----:B-1----:R-:W1:Y:S01]  /*04d0*/  SHFL.IDX PT, R2, R169, RZ, 0x1f ;  /* 0x00001fffa9027589 */ /* 0x002e6200000e0000 */
[----:B------:R-:W-:-:S04]  /*04e0*/  UISETP.NE.AND UP1, UPT, UR8, 0x2, UPT ;  /* 0x000000020800788c */ /* 0x000fc8000bf25270 */
[----:B------:R-:W-:Y:S01]  /*04f0*/  USEL UR13, URZ, 0x1, UP1 ;  /* 0x00000001ff0d7887 */ /* 0x000fe20008800000 */
[----:B-1----:R-:W-:-:S13]  /*0500*/  ISETP.NE.AND P0, PT, R2, RZ, PT ;  /* 0x000000ff0200720c */ /* 0x002fda0003f05270 */
[----:B------:R-:W-:Y:S05]  /*0510*/  @P0 BRA `(.L_x_9) ;  /* 0x0000000000680947 */ /* 0x000fea0003800000 */
[----:B------:R-:W1:Y:S01]  /*0520*/  S2UR UR5, SR_CgaCtaId ;  /* 0x00000000000579c3 */ /* 0x000e620000008800 */
[----:B------:R-:W-:Y:S01]  /*0530*/  UMOV UR6, 0x400 ;  /* 0x0000040000067882 */ /* 0x000fe20000000000 */
[----:B------:R-:W-:Y:S01]  /*0540*/  UMOV UR4, 0x1 ;  /* 0x0000000100047882 */ /* 0x000fe20000000000 */
[----:B------:R-:W-:Y:S01]  /*0550*/  ELECT P0, URZ, PT ;  /* 0x0000000000ff782f */ /* 0x000fe20003800000 */
[----:B-1----:R-:W-:Y:S02]  /*0560*/  ULEA UR5, UR5, UR6, 0x18 ;  /* 0x0000000605057291 */ /* 0x002fe4000f8ec0ff */
[----:B------:R-:W-:-:S04]  /*0570*/  UIADD3 UR6, UPT, UPT, -UR4, 0x100000, URZ ;  /* 0x0010000004067890 */ /* 0x000fc8000fffe1ff */
[----:B------:R-:W-:Y:S02]  /*0580*/  USHF.L.U32 UR7, UR6, 0xb, URZ ;  /* 0x0000000b06077899 */ /* 0x000fe400080006ff */
[----:B------:R-:W-:Y:S01]  /*0590*/  USHF.L.U32 UR6, UR6, 0x1, URZ ;  /* 0x0000000106067899 */ /* 0x000fe200080006ff */
[----:B------:R-:W1:Y:S11]  /*05a0*/  FENCE.VIEW.ASYNC.S ;  /* 0x00000000000073c6 */ /* 0x000e760000000000 */
[----:B-1----:R1:W3:Y:S01]  /*05b0*/  SYNCS.EXCH.64 URZ, [UR5], UR6 ;  /* 0x0000000605ff75b2 */ /* 0x0022e20008000100 */
[----:B------:R1:W4:Y:S01]  /*05c0*/  SYNCS.EXCH.64 URZ, [UR5+0x40], UR6 ;  /* 0x0000400605ff75b2 */ /* 0x0003220008000100 */
[----:B------:R1:W1:Y:S01]  /*05d0*/  SYNCS.EXCH.64 URZ, [UR5+0x8], UR6 ;  /* 0x0000080605ff75b2 */ /* 0x0002620008000100 */
        /* <DEDUP_REMOVED lines=13> */
[----:B------:R-:W-:Y:S01]  /*06b0*/  NOP ;  /* 0x0000000000007918 */ /* 0x000fe20000000000 */
.L_x_9:
[----:B------:R-:W2:Y:S01]  /*06c0*/  SHFL.IDX PT, R2, R169, RZ, 0x1f ;  /* 0x00001fffa9027589 */ /* 0x000ea200000e0000 */
[----:B------:R-:W-:Y:S01]  /*06d0*/  NOP ;  /* 0x0000000000007918 */ /* 0x000fe20000000000 */
[----:B--2---:R-:W-:-:S13]  /*06e0*/  ISETP.NE.AND P0, PT, R2, 0x1, PT ;  /* 0x000000010200780c */ /* 0x004fda0003f05270 */
[----:B------:R-:W-:Y:S05]  /*06f0*/  @P0 BRA `(.L_x_10) ;  /* 0x0000000000400947 */ /* 0x000fea0003800000 */
[----:B-1----:R-:W1:Y:S01]  /*0700*/  S2UR UR6, SR_CgaCtaId ;  /* 0x00000000000679c3 */ /* 0x002e620000008800 */
[----:B------:R-:W-:Y:S01]  /*0710*/  UMOV UR7, 0x400 ;  /* 0x0000040000077882 */ /* 0x000fe20000000000 */
[----:B------:R-:W-:Y:S01]  /*0720*/  UMOV UR5, 0x20 ;  /* 0x0000002000057882 */ /* 0x000fe20000000000 */
[----:B------:R-:W-:Y:S01]  /*0730*/  UMOV UR4, 0x80 ;  /* 0x0000008000047882 */ /* 0x000fe20000000000 */
[----:B------:R-:W-:-:S04]  /*0740*/  UIADD3 UR10, UPT, UPT, -UR5, 0x100000, URZ ;  /* 0x00100000050a7890 */ /* 0x000fc8000fffe1ff */
[----:B------:R-:W-:Y:S02]  /*0750*/  USHF.L.U32 UR11, UR10, 0xb, URZ ;  /* 0x0000000b0a0b7899 */ /* 0x000fe400080006ff */
[----:B------:R-:W-:Y:S02]  /*0760*/  USHF.L.U32 UR10, UR10, 0x1, URZ ;  /* 0x000000010a0a7899 */ /* 0x000fe400080006ff */
[----:B------:R-:W-:-:S04]  /*0770*/  UIADD3 UR4, UPT, UPT, -UR4, 0x100000, URZ ;  /* 0x0010000004047890 */ /* 0x000fc8000fffe1ff */
[----:B------:R-:W-:Y:S02]  /*0780*/  USHF.L.U32 UR5, UR4, 0xb, URZ ;  /* 0x0000000b04057899 */ /* 0x000fe400080006ff */
[----:B------:R-:W-:Y:S01]  /*0790*/  USHF.L.U32 UR4, UR4, 0x1, URZ ;  /* 0x0000000104047899 */ /* 0x000fe200080006ff */
[----:B------:R-:W-:Y:S01]  /*07a0*/  ELECT P0, URZ, PT ;  /* 0x0000000000ff782f */ /* 0x000fe20003800000 */
[----:B-1----:R-:W-:Y:S01]  /*07b0*/  ULEA UR6, UR6, UR7, 0x18 ;  /* 0x0000000706067291 */ /* 0x002fe2000f8ec0ff */
[----:B------:R-:W1:Y:S11]  /*07c0*/  FENCE.VIEW.ASYNC.S ;  /* 0x00000000000073c6 */ /* 0x000e760000000000 */
[----:B-1----:R2:W1:Y:S01]  /*07d0*/  SYNCS.EXCH.64 URZ, [UR6+0x80], UR10 ;  /* 0x0000800a06ff75b2 */ /* 0x0024620008000100 */
[----:B------:R2:W1:Y:S02]  /*07e0*/  SYNCS.EXCH.64 URZ, [UR6+0x88], UR4 ;  /* 0x0000880406ff75b2 */ /* 0x0004640008000100 */
[----:B--2---:R-:W-:Y:S01]  /*07f0*/  NOP ;  /* 0x0000000000007918 */ /* 0x004fe20000000000 */
.L_x_10:
[----:B------:R-:W2:Y:S01]  /*0800*/  SHFL.IDX PT, R2, R169, RZ, 0x1f ;  /* 0x00001fffa9027589 */ /* 0x000ea200000e0000 */
[----:B------:R-:W-:Y:S01]  /*0810*/  NOP ;  /* 0x0000000000007918 */ /* 0x000fe20000000000 */
[----:B--2---:R-:W-:-:S13]  /*0820*/  ISETP.NE.AND P0, PT, R2, 0x3, PT ;  /* 0x000000030200780c */ /* 0x004fda0003f05270 */
[----:B------:R-:W-:Y:S05]  /*0830*/  @P0 BRA `(.L_x_11) ;  /* 0x0000000000300947 */ /* 0x000fea0003800000 */
[----:B-1----:R-:W1:Y:S01]  /*0840*/  S2UR UR5, SR_CgaCtaId ;  /* 0x00000000000579c3 */ /* 0x002e620000008800 */
        /* <DEDUP_REMOVED lines=8> */
[----:B-1----:R2:W1:Y:S01]  /*08d0*/  SYNCS.EXCH.64 URZ, [UR5+0x90], UR6 ;  /* 0x0000900605ff75b2 */ /* 0x0024620008000100 */
[----:B------:R2:W1:Y:S02]  /*08e0*/  SYNCS.EXCH.64 URZ, [UR5+0x98], UR6 ;  /* 0x0000980605ff75b2 */ /* 0x0004640008000100 */
[----:B--2---:R-:W-:Y:S01]  /*08f0*/  NOP ;  /* 0x0000000000007918 */ /* 0x004fe20000000000 */
.L_x_11:
[----:B------:R-:W2:Y:S01]  /*0900*/  SHFL.IDX PT, R2, R169, RZ, 0x1f ;  /* 0x00001fffa9027589 */ /* 0x000ea200000e0000 */
[----:B------:R-:W-:Y:S01]  /*0910*/  NOP ;  /* 0x0000000000007918 */ /* 0x000fe20000000000 */
[----:B--2---:R-:W-:-:S13]  /*0920*/  ISETP.NE.AND P0, PT, R2, 0x4, PT ;  /* 0x000000040200780c */ /* 0x004fda0003f05270 */
[----:B------:R-:W-:Y:S05]  /*0930*/  @P0 BRA `(.L_x_12) ;  /* 0x00000000004c0947 */ /* 0x000fea0003800000 */
[----:B-1----:R-:W1:Y:S01]  /*0940*/  S2UR UR5, SR_CgaCtaId ;  /* 0x00000000000579c3 */ /* 0x002e620000008800 */
[----:B------:R-:W-:Y:S01]  /*0950*/  UMOV UR7, 0x100 ;  /* 0x0000010000077882 */ /* 0x000fe20000000000 */
[----:B------:R-:W-:Y:S01]  /*0960*/  UMOV UR6, 0x400 ;  /* 0x0000040000067882 */ /* 0x000fe20000000000 */
[----:B------:R-:W-:Y:S01]  /*0970*/  USEL UR7, UR7, 0xe0, UP2 ;  /* 0x000000e007077887 */ /* 0x000fe20009000000 */
[----:B------:R-:W-:Y:S01]  /*0980*/  UMOV UR4, 0x1 ;  /* 0x0000000100047882 */ /* 0x000fe20000000000 */
[----:B------:R-:W-:Y:S01]  /*0990*/  ELECT P0, URZ, PT ;  /* 0x0000000000ff782f */ /* 0x000fe20003800000 */
[----:B------:R-:W-:-:S04]  /*09a0*/  UIADD3 UR10, UPT, UPT, -UR4, 0x100000, URZ ;  /* 0x00100000040a7890 */ /* 0x000fc8000fffe1ff */
[----:B------:R-:W-:Y:S02]  /*09b0*/  USHF.L.U32 UR11, UR10, 0xb, URZ ;  /* 0x0000000b0a0b7899 */ /* 0x000fe400080006ff */
[----:B------:R-:W-:Y:S02]  /*09c0*/  USHF.L.U32 UR10, UR10, 0x1, URZ ;  /* 0x000000010a0a7899 */ /* 0x000fe400080006ff */
[----:B-1----:R-:W-:Y:S02]  /*09d0*/  ULEA UR5, UR5, UR6, 0x18 ;  /* 0x0000000605057291 */ /* 0x002fe4000f8ec0ff */
[----:B------:R-:W-:-:S04]  /*09e0*/  UIADD3 UR6, UPT, UPT, -UR7, 0x100000, URZ ;  /* 0x0010000007067890 */ /* 0x000fc8000fffe1ff */
[----:B------:R-:W-:Y:S02]  /*09f0*/  USHF.L.U32 UR7, UR6, 0xb, URZ ;  /* 0x0000000b06077899 */ /* 0x000fe400080006ff */
[----:B------:R-:W-:Y:S01]  /*0a00*/  USHF.L.U32 UR6, UR6, 0x1, URZ ;  /* 0x0000000106067899 */ /* 0x000fe200080006ff */
[----:B------:R-:W1:Y:S03]  /*0a10*/  FENCE.VIEW.ASYNC.S ;  /* 0x00000000000073c6 */ /* 0x000e660000000000 */
[----:B-1----:R2:W1:Y:S08]  /*0a20*/  SYNCS.EXCH.64 URZ, [UR5+0xa0], UR10 ;  /* 0x0000a00a05ff75b2 */ /* 0x0024700008000100 */
[----:B------:R2:W1:Y:S01]  /*0a30*/  SYNCS.EXCH.64 URZ, [UR5+0xb0], UR6 ;  /* 0x0000b00605ff75b2 */ /* 0x0004620008000100 */
[----:B------:R2:W1:Y:S01]  /*0a40*/  SYNCS.EXCH.64 URZ, [UR5+0xa8], UR10 ;  /* 0x0000a80a05ff75b2 */ /* 0x0004620008000100 */
[----:B------:R2:W1:Y:S02]  /*0a50*/  SYNCS.EXCH.64 URZ, [UR5+0xb8], UR6 ;  /* 0x0000b80605ff75b2 */ /* 0x0004640008000100 */
[----:B--2---:R-:W-:Y:S01]  /*0a60*/  NOP ;  /* 0x0000000000007918 */ /* 0x004fe20000000000 */
.L_x_12:
        /* <DEDUP_REMOVED lines=18> */
[----:B------:R2:W1:Y:S01]  /*0b90*/  SYNCS.EXCH.64 URZ, [UR6+0xe0], UR4 ;  /* 0x0000e00406ff75b2 */ /* 0x0004620008000100 */
[----:B------:R2:W1:Y:S01]  /*0ba0*/  SYNCS.EXCH.64 URZ, [UR6+0xc8], UR10 ;  /* 0x0000c80a06ff75b2 */ /* 0x0004620008000100 */
[----:B------:R2:W1:Y:S01]  /*0bb0*/  SYNCS.EXCH.64 URZ, [UR6+0xe8], UR4 ;  /* 0x0000e80406ff75b2 */ /* 0x0004620008000100 */
[----:B------:R2:W1:Y:S01]  /*0bc0*/  SYNCS.EXCH.64 URZ, [UR6+0xd0], UR10 ;  /* 0x0000d00a06ff75b2 */ /* 0x0004620008000100 */
[----:B------:R2:W1:Y:S01]  /*0bd0*/  SYNCS.EXCH.64 URZ, [UR6+0xf0], UR4 ;  /* 0x0000f00406ff75b2 */ /* 0x0004620008000100 */
[----:B------:R2:W1:Y:S01]  /*0be0*/  SYNCS.EXCH.64 URZ, [UR6+0xd8], UR10 ;  /* 0x0000d80a06ff75b2 */ /* 0x0004620008000100 */
[----:B------:R2:W1:Y:S02]  /*0bf0*/  SYNCS.EXCH.64 URZ, [UR6+0xf8], UR4 ;  /* 0x0000f80406ff75b2 */ /* 0x0004640008000100 */
[----:B--2---:R-:W-:Y:S01]  /*0c00*/  NOP ;  /* 0x0000000000007918 */ /* 0x004fe20000000000 */
.L_x_13:
        /* <DEDUP_REMOVED lines=14> */
[----:B------:R2:W1:Y:S01]  /*0cf0*/  SYNCS.EXCH.64 URZ, [UR5+0x110], UR6 ;  /* 0x0001100605ff75b2 */ /* 0x0004620008000100 */
[----:B------:R2:W1:Y:S01]  /*0d00*/  SYNCS.EXCH.64 URZ, [UR5+0x108], UR6 ;  /* 0x0001080605ff75b2 */ /* 0x0004620008000100 */
[----:B------:R2:W1:Y:S02]  /*0d10*/  SYNCS.EXCH.64 URZ, [UR5+0x118], UR6 ;  /* 0x0001180605ff75b2 */ /* 0x0004640008000100 */
[----:B--2---:R-:W-:Y:S01]  /*0d20*/  NOP ;  /* 0x0000000000007918 */ /* 0x004fe20000000000 */
.L_x_14:
[----:B-1----:R-:W1:Y:S01]  /*0d30*/  S2UR UR5, SR_CTAID.X ;  /* 0x00000000000579c3 */ /* 0x002e620000002500 */
[----:B------:R-:W-:-:S05]  /*0d40*/  CS2R.32 R165, SR_CgaSize ;  /* 0x0000000000a57805 */ /* 0x000fca0000008a00 */
[----:B------:R-:W-:-:S05]  /*0d50*/  IMAD R165, R165, -0xa0, RZ ;  /* 0xffffff60a5a57824 */ /* 0x000fca00078e02ff */
[----:B------:R-:W-:-:S14]  /*0d60*/  R2UR UR7, R165 ;  /* 0x00000000a50772ca */ /* 0x000fdc00000e0000 */
[----:B------:R-:W2:Y:S01]  /*0d70*/  LDCU UR7, c[0x0][UR7+0x2b0] ;  /* 0x00005600070777ac */ /* 0x000ea20008000800 */
[----:B------:R-:W-:Y:S01]  /*0d80*/  NOP ;  /* 0x0000000000007918 */ /* 0x000fe20000000000 */
[----:B------:R-:W-:-:S05]  /*0d90*/  CS2R.32 R165, SR_CgaSize ;  /* 0x0000000000a57805 */ /* 0x000fca0000008a00 */
[----:B------:R-:W-:-:S05]  /*0da0*/  IMAD R165, R165, -0xa0, RZ ;  /* 0xffffff60a5a57824 */ /* 0x000fca00078e02ff */
[----:B------:R-:W-:-:S14]  /*0db0*/  R2UR UR6, R165 ;  /* 0x00000000a50672ca */ /* 0x000fdc00000e0000 */
[----:B------:R-:W3:Y:S01]  /*0dc0*/  LDCU UR6, c[0x0][UR6+0x2b4] ;  /* 0x00005680060677ac */ /* 0x000ee20008000800 */
[----:B------:R-:W4:Y:S08]  /*0dd0*/  S2UR UR4, SR_CTAID.Y ;  /* 0x00000000000479c3 */ /* 0x000f300000002600 */
[----:B------:R-:W3:Y:S01]  /*0de0*/  LDC R9, c[0x0][0xb24] ;  /* 0x0002c900ff097b82 */ /* 0x000ee20000000800 */
[----:B-1----:R-:W-:-:S02]  /*0df0*/  I2FP.F32.U32 R5, UR5 ;  /* 0x0000000500057c45 */ /* 0x002fc40008201000 */
[----:B------:R-:W-:-:S05]  /*0e00*/  CS2R.32 R3, SR_CgaSize ;  /* 0x0000000000037805 */ /* 0x000fca0000008a00 */
[----:B------:R-:W-:-:S06]  /*0e10*/  IMAD R3, R3, -0xa0, RZ ;  /* 0xffffff6003037824 */ /* 0x000fcc00078e02ff */
[----:B------:R-:W1:Y:S01]  /*0e20*/  LDC R3, c[0x0][R3+0x2a0] ;  /* 0x0000a80003037b82 */ /* 0x000e620000000800 */
[----:B------:R-:W-:Y:S01]  /*0e30*/  MOV R165, UR5 ;  /* 0x0000000500a57c02 */ /* 0x000fe20008000f00 */
[----:B--2---:R-:W-:Y:S01]  /*0e40*/  FMUL R5, R5, UR7 ;  /* 0x0000000705057c20 */ /* 0x004fe20008400000 */
[----:B----4-:R-:W-:Y:S02]  /*0e50*/  I2FP.F32.U32 R4, UR4 ;  /* 0x0000000400047c45 */ /* 0x010fe40008201000 */
[----:B------:R-:W-:-:S05]  /*0e60*/  CS2R.32 R2, SR_CgaSize ;  /* 0x0000000000027805 */ /* 0x000fca0000008a00 */
[----:B------:R-:W-:-:S06]  /*0e70*/  IMAD R2, R2, -0xa0, RZ ;  /* 0xffffff6002027824 */ /* 0x000fcc00078e02ff */
[----:B------:R-:W2:Y:S01]  /*0e80*/  LDC R2, c[0x0][R2+0x2a4] ;  /* 0x0000a90002027b82 */ /* 0x000ea20000000800 */
[----:B------:R-:W4:Y:S01]  /*0e90*/  F2I.U32.TRUNC.NTZ R154, R5 ;  /* 0x00000005009a7305 */ /* 0x000f22000020f000 */
[----:B------:R-:W-:Y:S01]  /*0ea0*/  MOV R155, UR4 ;  /* 0x00000004009b7c02 */ /* 0x000fe20008000f00 */
[----:B---3--:R-:W-:-:S05]  /*0eb0*/  FMUL R4, R4, UR6 ;  /* 0x0000000604047c20 */ /* 0x008fca0008400000 */
[----:B------:R-:W-:Y:S01]  /*0ec0*/  BAR.SYNC.DEFER_BLOCKING 0x0 ;  /* 0x0000000000007b1d */ /* 0x000fe20000010000 */
[----:B------:R-:W-:-:S05]  /*0ed0*/  ISETP.GE.AND P0, PT, R9, 0x1, PT ;  /* 0x000000010900780c */ /* 0x000fca0003f06270 */
[----:B------:R-:W3:Y:S02]  /*0ee0*/  F2I.U32.TRUNC.NTZ R143, R4 ;  /* 0x00000004008f7305 */ /* 0x000ee4000020f000 */
[----:B------:R-:W2:Y:S01]  /*0ef0*/  S2UR UR36, SR_CTAID.Z ;  /* 0x00000000002479c3 */ /* 0x000ea20000002700 */
[----:B----4-:R-:W-:-:S05]  /*0f00*/  IADD3 R154, PT, PT, -R154, RZ, RZ ;  /* 0x000000ff9a9a7210 */ /* 0x010fca0007ffe1ff */
[----:B-1----:R-:W-:Y:S01]  /*0f10*/  IMAD R154, R3, R154, UR5 ;  /* 0x00000005039a7e24 */ /* 0x002fe2000f8e029a */
[----:B---3--:R-:W-:-:S05]  /*0f20*/  IADD3 R143, PT, PT, -R143, RZ, RZ ;  /* 0x000000ff8f8f7210 */ /* 0x008fca0007ffe1ff */
[----:B--2---:R-:W-:Y:S01]  /*0f30*/  IMAD R143, R2, R143, UR4 ;  /* 0x00000004028f7e24 */ /* 0x004fe2000f8e028f */
[----:B------:R-:W-:Y:S06]  /*0f40*/  @!P0 BRA `(.L_x_15) ;  /* 0x0000000000b88947 */ /* 0x000fec0003800000 */
[----:B------:R-:W1:Y:S01]  /*0f50*/  LDC.64 R4, c[0x0][0xb18] ;  /* 0x0002c600ff047b82 */ /* 0x000e620000000a00 */
[----:B------:R-:W-:-:S07]  /*0f60*/  ISETP.NE.AND P0, PT, R9, 0x1, PT ;  /* 0x000000010900780c */ /* 0x000fce0003f05270 */
[----:B------:R-:W2:Y:S08]  /*0f70*/  LDC R10, c[0x0][0xb0c] ;  /* 0x0002c300ff0a7b82 */ /* 0x000eb00000000800 */
[----:B------:R-:W3:Y:S08]  /*0f80*/  LDC R11, c[0x0][0x370] ;  /* 0x0000dc00ff0b7b82 */ /* 0x000ef00000000800 */
[----:B------:R-:W4:Y:S01]  /*0f90*/  LDC R12, c[0x0][0x374] ;  /* 0x0000dd00ff0c7b82 */ /* 0x000f220000000800 */
[----:B-1----:R-:W-:-:S07]  /*0fa0*/  ISETP.NE.AND P1, PT, R4, 0x1, PT ;  /* 0x000000010400780c */ /* 0x002fce0003f25270 */
[----:B------:R-:W3:Y:S01]  /*0fb0*/  LDC.64 R6, c[0x0][0xb10] ;  /* 0x0002c400ff067b82 */ /* 0x000ee20000000a00 */
[----:B--2---:R-:W-:-:S07]  /*0fc0*/  ISETP.NE.AND P2, PT, R10, 0x1, PT ;  /* 0x000000010a00780c */ /* 0x004fce0003f45270 */
[----:B------:R-:W1:Y:S08]  /*0fd0*/  LDC R8, c[0x0][0xb20] ;  /* 0x0002c800ff087b82 */ /* 0x000e700000000800 */
[----:B------:R-:W2:Y:S01]  /*0fe0*/  LDC.64 R2, c[0x0][0xb28] ;  /* 0x0002ca00ff027b82 */ /* 0x000ea20000000a00 */
[----:B----4-:R-:W-:-:S04]  /*0ff0*/  IMAD.HI.U32 R13, R12, R5, RZ ;  /* 0x000000050c0d7227 */ /* 0x010fc800078e00ff */
[----:B------:R-:W-:-:S04]  /*1000*/  IMAD.HI.U32 R5, R155, R5, RZ ;  /* 0x000000059b057227 */ /* 0x000fc800078e00ff */
[----:B---3--:R-:W-:-:S04]  /*1010*/  IMAD.HI.U32 R14, R11, R6, RZ ;  /* 0x000000060b0e7227 */ /* 0x008fc800078e00ff */
[----:B------:R-:W-:Y:S01]  /*1020*/  IMAD.HI.U32 R16, R165, R6, RZ ;  /* 0x00000006a5107227 */ /* 0x000fe200078e00ff */
[-C--:B------:R-:W-:Y:S02]  /*1030*/  @P2 SHF.R.U32.HI R11, RZ, R7.reuse, R14 ;  /* 0x00000007ff0b2219 */ /* 0x080fe4000001160e */
[-C--:B-1----:R-:W-:Y:S02]  /*1040*/  @P1 SHF.R.U32.HI R12, RZ, R8.reuse, R13 ;  /* 0x00000008ff0c1219 */ /* 0x082fe4000001160d */
[----:B------:R-:W-:Y:S02]  /*1050*/  SHF.R.U32.HI R8, RZ, R8, R5 ;  /* 0x00000008ff087219 */ /* 0x000fe40000011605 */
[----:B------:R-:W-:Y:S02]  /*1060*/  SHF.R.U32.HI R16, RZ, R7, R16 ;  /* 0x00000007ff107219 */ /* 0x000fe40000011610 */
[----:B------:R-:W-:Y:S01]  /*1070*/  SEL R5, R155, R8, !P1 ;  /* 0x000000089b057207 */ /* 0x000fe20004800000 */
[----:B--2---:R-:W-:Y:S01]  /*1080*/  IMAD.HI.U32 R14, R12, R2, RZ ;  /* 0x000000020c0e7227 */ /* 0x004fe200078e00ff */
[----:B------:R-:W-:-:S03]  /*1090*/  SEL R7, R165, R16, !P2 ;  /* 0x00000010a5077207 */ /* 0x000fc60005000000 */
[----:B------:R-:W-:Y:S01]  /*10a0*/  IMAD.HI.U32 R6, R11, R2, RZ ;  /* 0x000000020b067227 */ /* 0x000fe200078e00ff */
[----:B------:R-:W-:-:S04]  /*10b0*/  @P0 SHF.R.U32.HI R12, RZ, R3, R14 ;  /* 0x00000003ff0c0219 */ /* 0x000fc8000001160e */
[----:B------:R-:W-:Y:S01]  /*10c0*/  @P0 SHF.R.U32.HI R11, RZ, R3, R6 ;  /* 0x00000003ff0b0219 */ /* 0x000fe20000011606 */
[----:B------:R-:W-:-:S04]  /*10d0*/  IMAD R12, R12, R9, RZ ;  /* 0x000000090c0c7224 */ /* 0x000fc800078e02ff */
[----:B------:R-:W-:Y:S01]  /*10e0*/  IMAD R6, R11, R9, RZ ;  /* 0x000000090b067224 */ /* 0x000fe200078e02ff */
[----:B------:R-:W-:-:S04]  /*10f0*/  ISETP.GE.AND P1, PT, R5, R12, PT ;  /* 0x0000000c0500720c */ /* 0x000fc80003f26270 */
[----:B------:R-:W-:Y:S01]  /*1100*/  ISETP.GE.OR P1, PT, R7, R6, P1 ;  /* 0x000000060700720c */ /* 0x000fe20000f26670 */
[----:B------:R-:W-:-:S05]  /*1110*/  IMAD.HI.U32 R6, R5, R2, RZ ;  /* 0x0000000205067227 */ /* 0x000fca00078e00ff */
[----:B------:R-:W-:-:S04]  /*1120*/  SHF.R.U32.HI R6, RZ, R3, R6 ;  /* 0x00000003ff067219 */ /* 0x000fc80000011606 */
[----:B------:R-:W-:-:S03]  /*1130*/  SEL R6, R5, R6, !P0 ;  /* 0x0000000605067207 */ /* 0x000fc60004000000 */
[----:B------:R-:W-:Y:S01]  /*1140*/  @!P1 IMAD.HI.U32 R8, R7, R2, RZ ;  /* 0x0000000207089227 */ /* 0x000fe200078e00ff */
[----:B------:R-:W-:-:S04]  /*1150*/  IADD3 R2, PT, PT, -R6, RZ, RZ ;  /* 0x000000ff06027210 */ /* 0x000fc80007ffe1ff */
[----:B------:R-:W-:Y:S01]  /*1160*/  @!P1 SHF.R.U32.HI R8, RZ, R3, R8 ;  /* 0x00000003ff089219 */ /* 0x000fe20000011608 */
[----:B------:R-:W-:-:S03]  /*1170*/  IMAD R2, R9, R2, R5 ;  /* 0x0000000209027224 */ /* 0x000fc600078e0205 */
[----:B------:R-:W-:Y:S02]  /*1180*/  @!P1 SEL R3, R7, R8, !P0 ;  /* 0x0000000807039207 */ /* 0x000fe40004000000 */
[----:B------:R-:W-:-:S03]  /*1190*/  IADD3 R8, PT, PT, -R5, RZ, RZ ;  /* 0x000000ff05087210 */ /* 0x000fc60007ffe1ff */
[--C-:B------:R-:W-:Y:S02]  /*11a0*/  @!P1 IMAD.IADD R6, R6, 0x1, -R3.reuse ;  /* 0x0000000106069824 */ /* 0x100fe400078e0a03 */
[----:B------:R-:W-:Y:S01]  /*11b0*/  @!P1 IMAD R3, R2, R11, R3 ;  /* 0x0000000b02039224 */ /* 0x000fe200078e0203 */
[----:B------:R-:W-:Y:S01]  /*11c0*/  IADD3 R2, PT, PT, -R7, RZ, RZ ;  /* 0x000000ff07027210 */ /* 0x000fe20007ffe1ff */
[----:B------:R-:W-:Y:S02]  /*11d0*/  @!P1 IMAD R5, R6, R9, R7 ;  /* 0x0000000906059224 */ /* 0x000fe400078e0207 */
[----:B------:R-:W-:Y:S02]  /*11e0*/  IMAD R8, R4, R8, R155 ;  /* 0x0000000804087224 */ /* 0x000fe400078e029b */
[----:B------:R-:W-:Y:S02]  /*11f0*/  @!P1 IMAD.MOV.U32 R7, RZ, RZ, R3 ;  /* 0x000000ffff079224 */ /* 0x000fe400078e0003 */
[----:B------:R-:W-:-:S02]  /*1200*/  IMAD R2, R10, R2, R165 ;  /* 0x000000020a027224 */ /* 0x000fc400078e02a5 */
[----:B------:R-:W-:Y:S02]  /*1210*/  IMAD R155, R5, R4, R8 ;  /* 0x00000004059b7224 */ /* 0x000fe400078e0208 */
[----:B------:R-:W-:Y:S02]  /*1220*/  IMAD R165, R7, R10, R2 ;  /* 0x0000000a07a57224 */ /* 0x000fe400078e0202 */
.L_x_15:
[----:B------:R-:W1:Y:S01]  /*1230*/  LDCU UR4, c[0x0][0xb30] ;  /* 0x00016600ff0477ac */ /* 0x000e620008000800 */
[----:B------:R-:W2:Y:S08]  /*1240*/  S2UR UR37, SR_CgaCtaId ;  /* 0x00000000002579c3 */ /* 0x000eb00000008800 */
[----:B------:R-:W3:Y:S01]  /*1250*/  LDC R72, c[0x0][0xb24] ;  /* 0x0002c900ff487b82 */ /* 0x000ee20000000800 */
[----:B-1----:R-:W-:-:S09]  /*1260*/  UISETP.NE.AND UP1, UPT, UR4, 0x1, UPT ;  /* 0x000000010400788c */ /* 0x002fd2000bf25270 */
[----:B--2---:R-:W-:Y:S05]  /*1270*/  BRA.U UP1, `(.L_x_16) ;  /* 0x0000000101407547 */ /* 0x004fea000b800000 */
[----:B------:R-:W1:Y:S08]  /*1280*/  LDC.64 R4, c[0x0][0xb10] ;  /* 0x0002c400ff047b82 */ /* 0x000e700000000a00 */
[----:B------:R-:W2:Y:S08]  /*1290*/  LDC.64 R2, c[0x0][0xb18] ;  /* 0x0002c600ff027b82 */ /* 0x000eb00000000a00 */
[----:B------:R-:W4:Y:S08]  /*12a0*/  LDC R6, c[0x0][0xb20] ;  /* 0x0002c800ff067b82 */ /* 0x000f300000000800 */
[----:B------:R-:W3:Y:S01]  /*12b0*/  LDC R8, c[0x0][0xb0c] ;  /* 0x0002c300ff087b82 */ /* 0x000ee20000000800 */
[----:B-1----:R-:W-:-:S05]  /*12c0*/  IMAD.HI.U32 R4, R165, R4, RZ ;  /* 0x00000004a5047227 */ /* 0x002fca00078e00ff */
[----:B------:R-:W-:Y:S01]  /*12d0*/  SHF.R.U32.HI R4, RZ, R5, R4 ;  /* 0x00000005ff047219 */ /* 0x000fe20000011604 */
[----:B--2---:R-:W-:Y:S01]  /*12e0*/  IMAD.HI.U32 R3, R155, R3, RZ ;  /* 0x000000039b037227 */ /* 0x004fe200078e00ff */
[----:B------:R-:W-:-:S04]  /*12f0*/  ISETP.NE.AND P0, PT, R2, 0x1, PT ;  /* 0x000000010200780c */ /* 0x000fc80003f05270 */
[----:B----4-:R-:W-:-:S04]  /*1300*/  SHF.R.U32.HI R6, RZ, R6, R3 ;  /* 0x00000006ff067219 */ /* 0x010fc80000011603 */
[----:B------:R-:W-:Y:S02]  /*1310*/  SEL R3, R155, R6, !P0 ;  /* 0x000000069b037207 */ /* 0x000fe40004000000 */
[----:B---3--:R-:W-:-:S04]  /*1320*/  ISETP.NE.AND P1, PT, R8, 0x1, PT ;  /* 0x000000010800780c */ /* 0x008fc80003f25270 */
[----:B------:R-:W-:-:S05]  /*1330*/  SEL R4, R165, R4, !P1 ;  /* 0x00000004a5047207 */ /* 0x000fca0004800000 */
[----:B------:R-:W-:Y:S02]  /*1340*/  IMAD.IADD R5, R3, 0x1, -R4 ;  /* 0x0000000103057824 */ /* 0x000fe400078e0a04 */
[----:B------:R-:W-:Y:S02]  /*1350*/  IMAD.IADD R3, R4, 0x1, -R3 ;  /* 0x0000000104037824 */ /* 0x000fe400078e0a03 */
[----:B------:R-:W-:Y:S02]  /*1360*/  IMAD R165, R5, R8, R165 ;  /* 0x0000000805a57224 */ /* 0x000fe400078e02a5 */
[----:B------:R-:W-:-:S07]  /*1370*/  IMAD R155, R3, R2, R155 ;  /* 0x00000002039b7224 */ /* 0x000fce00078e029b */
.L_x_16:
[----:B------:R-:W-:Y:S01]  /*1380*/  BAR.SYNC.DEFER_BLOCKING 0x0 ;  /* 0x0000000000007b1d */ /* 0x000fe20000010000 */
[----:B------:R-:W-:Y:S01]  /*1390*/  UISETP.NE.AND UP1, UPT, UR8, 0x2, UPT ;  /* 0x000000020800788c */ /* 0x000fe2000bf25270 */
[----:B------:R-:W-:Y:S02]  /*13a0*/  ISETP.NE.OR P5, PT, R0, 0x2, !P5 ;  /* 0x000000020000780c */ /* 0x000fe40006fa5670 */
[----:B------:R-:W-:-:S06]  /*13b0*/  LOP3.LUT R2, R166, 0x1f, RZ, 0xc0, !PT ;  /* 0x0000001fa6027812 */ /* 0x000fcc00078ec0ff */
[----:B------:R-:W-:Y:S05]  /*13c0*/  BRA.U UP1, `(.L_x_17) ;  /* 0x0000001101ec7547 */ /* 0x000fea000b800000 */
[----:B------:R-:W1:Y:S01]  /*13d0*/  LDCU UR13, c[0x0][0x38c] ;  /* 0x00007180ff0d77ac */ /* 0x000e620008000800 */
[----:B------:R-:W2:Y:S01]  /*13e0*/  LDC R9, c[0x0][0x370] ;  /* 0x0000dc00ff097b82 */ /* 0x000ea20000000800 */
[----:B------:R-:W-:Y:S01]  /*13f0*/  PLOP3.LUT P1, PT, PT, PT, UP2, 0x80, 0x8 ;  /* 0x000000000008781c */ /* 0x000fe20003f2f028 */
[----:B------:R-:W-:Y:S01]  /*1400*/  IMAD.MOV.U32 R15, RZ, RZ, 0x1 ;  /* 0x00000001ff0f7424 */ /* 0x000fe200078e00ff */
[----:B------:R-:W-:Y:S01]  /*1410*/  ISETP.EQ.OR P4, PT, R2, RZ, P5 ;  /* 0x000000ff0200720c */ /* 0x000fe20002f82670 */
[----:B------:R-:W-:Y:S01]  /*1420*/  IMAD.MOV.U32 R14, RZ, RZ, RZ ;  /* 0x000000ffff0e7224 */ /* 0x000fe200078e00ff */
[----:B------:R-:W-:Y:S02]  /*1430*/  PLOP3.LUT P1, PT, P1, PT, PT, 0x8, 0x80 ;  /* 0x000000000080781c */ /* 0x000fe40000f2e170 */
[----:B------:R-:W-:Y:S01]  /*1440*/  CS2R R12, SRZ ;  /* 0x00000000000c7805 */ /* 0x000fe2000001ff00 */
[----:B------:R-:W-:Y:S01]  /*1450*/  IMAD.MOV.U32 R10, RZ, RZ, 0x1 ;  /* 0x00000001ff0a7424 */ /* 0x000fe200078e00ff */
[----:B------:R-:W4:Y:S01]  /*1460*/  LDC R0, c[0x0][0x374] ;  /* 0x0000dd00ff007b82 */ /* 0x000f220000000800 */
[----:B------:R-:W2:Y:S01]  /*1470*/  LDCU.64 UR22, c[0x0][0x348] ;  /* 0x00006900ff1677ac */ /* 0x000ea20008000a00 */
[----:B------:R-:W-:Y:S01]  /*1480*/  UMOV UR6, URZ ;  /* 0x000000ff00067c82 */ /* 0x000fe20008000000 */
[----:B-1----:R-:W-:-:S04]  /*1490*/  UIADD3 UR5, UPT, UPT, UR13, 0x7f, URZ ;  /* 0x0000007f0d057890 */ /* 0x002fc8000fffe0ff */
[----:B------:R-:W-:-:S04]  /*14a0*/  USHF.R.S32.HI UR4, URZ, 0x1f, UR5 ;  /* 0x0000001fff047899 */ /* 0x000fc80008011405 */
[----:B------:R-:W-:-:S04]  /*14b0*/  ULEA.HI UR4, UR4, UR5, URZ, 0x7 ;  /* 0x0000000504047291 */ /* 0x000fc8000f8f38ff */
[----:B------:R-:W-:Y:S02]  /*14c0*/  USHF.R.S32.HI UR15, URZ, 0x7, UR4 ;  /* 0x00000007ff0f7899 */ /* 0x000fe40008011404 */
[----:B------:R-:W-:Y:S02]  /*14d0*/  UIADD3 UR4, UPT, UPT, UR13, -0x1, URZ ;  /* 0xffffffff0d047890 */ /* 0x000fe4000fffe0ff */
[----:B------:R-:W-:Y:S02]  /*14e0*/  UISETP.LT.U32.AND UP0, UPT, UR15, 0x8, UPT ;  /* 0x000000080f00788c */ /* 0x000fe4000bf01070 */
[----:B------:R-:W-:Y:S02]  /*14f0*/  UISETP.GE.U32.AND UP1, UPT, UR4, -0xff, UPT ;  /* 0xffffff010400788c */ /* 0x000fe4000bf26070 */
[----:B------:R-:W-:Y:S02]  /*1500*/  USEL UR14, UR15, 0x8, UP0 ;  /* 0x000000080f0e7887 */ /* 0x000fe40008000000 */
[----:B------:R-:W-:-:S02]  /*1510*/  UIADD3 UR13, UPT, UPT, UR13, 0xfe, URZ ;  /* 0x000000fe0d0d7890 */ /* 0x000fc4000fffe0ff */
[----:B------:R-:W-:Y:S02]  /*1520*/  UIADD3 UR5, UPT, UPT, UR14, -0x1, URZ ;  /* 0xffffffff0e057890 */ /* 0x000fe4000fffe0ff */
[----:B------:R-:W-:-:S03]  /*1530*/  UIADD3 UR7, UPT, UPT, UR15, -UR14, URZ ;  /* 0x8000000e0f077290 */ /* 0x000fc6000fffe0ff */
[----:B------:R-:W-:-:S04]  /*1540*/  @UP1 UIADD3 UR5, UPT, UPT, UR14, URZ, URZ ;  /* 0x000000ff0e051290 */ /* 0x000fc8000fffe0ff */
[----:B--2---:R-:W-:-:S12]  /*1550*/  UIADD3 UR5, UPT, UPT, UR5, 0x1, URZ ;  /* 0x0000000105057890 */ /* 0x004fd8000fffe0ff */
.L_x_35:
[----:B------:R-:W-:Y:S01]  /*1560*/  UISETP.NE.AND UP0, UPT, UR37, URZ, UPT ;  /* 0x000000ff2500728c */ /* 0x000fe2000bf05270 */
[----:B------:R-:W1:Y:S08]  /*1570*/  S2UR UR37, SR_CgaCtaId ;  /* 0x00000000002579c3 */ /* 0x000e700000008800 */
[----:B------:R-:W-:Y:S05]  /*1580*/  BRA.U UP0, `(.L_x_18) ;  /* 0x0000000100347547 */ /* 0x000fea000b800000 */
[----:B------:R-:W2:Y:S01]  /*1590*/  S2R R2, SR_CgaCtaId ;  /* 0x0000000000027919 */ /* 0x000ea20000008800 */
[----:B------:R-:W-:-:S04]  /*15a0*/  MOV R3, 0x400 ;  /* 0x0000040000037802 */ /* 0x000fc80000000f00 */
[----:B--2---:R-:W-:Y:S02]  /*15b0*/  LEA R3, R2, R3, 0x18 ;  /* 0x0000000302037211 */ /* 0x004fe400078ec0ff */
[----:B------:R-:W-:-:S03]  /*15c0*/  SHF.L.U32 R2, R10, 0x1f, RZ ;  /* 0x0000001f0a027819 */ /* 0x000fc600000006ff */
[----:B------:R-:W-:-:S04]  /*15d0*/  IMAD R3, R12, 0x8, R3 ;  /* 0x000000080c037824 */ /* 0x000fc800078e0203 */
[----:B------:R-:W2:Y:S02]  /*15e0*/  SYNCS.PHASECHK.TRANS64.TRYWAIT P0, [R3+URZ+0x110], R2 ;  /* 0x00011002030075a7 */ /* 0x000ea400080011ff */
[----:B--2---:R-:W-:Y:S05]  /*15f0*/  @!P0 BRA `(.L_x_19) ;  /* 0x00000054007c8947 */ /* 0x004fea0003800000 */
.L_x_99:
[----:B------:R-:W-:Y:S01]  /*1600*/  VIADD R12, R12, 0x1 ;  /* 0x000000010c0c7836 */ /* 0x000fe20000000000 */
[----:B------:R2:W-:Y:S04]  /*1610*/  SYNCS.ARRIVE.TRANS64.A1T0 RZ, [R3+URZ+0x100], RZ ;  /* 0x000100ff03ff79a7 */ /* 0x0005e800081000ff */
[----:B------:R-:W-:-:S04]  /*1620*/  ISETP.NE.AND P0, PT, R12, 0x2, PT ;  /* 0x000000020c00780c */ /* 0x000fc80003f05270 */
[----:B------:R-:W-:Y:S02]  /*1630*/  SEL R12, R12, RZ, P0 ;  /* 0x000000ff0c0c7207 */ /* 0x000fe40000000000 */
[----:B--2---:R-:W-:-:S04]  /*1640*/  SEL R3, RZ, 0x1, P0 ;  /* 0x00000001ff037807 */ /* 0x004fc80000000000 */
[----:B------:R-:W-:-:S07]  /*1650*/  LOP3.LUT R10, R10, R3, RZ, 0x3c, !PT ;  /* 0x000000030a0a7212 */ /* 0x000fce00078e3cff */
.L_x_18:
[----:B------:R-:W-:Y:S01]  /*1660*/  UMOV UR4, 0x400 ;  /* 0x0000040000047882 */ /* 0x000fe20000000000 */
[----:B------:R-:W-:Y:S01]  /*1670*/  SHF.L.U32 R2, R15, 0x1f, RZ ;  /* 0x0000001f0f027819 */ /* 0x000fe200000006ff */
[----:B-1----:R-:W-:Y:S01]  /*1680*/  ULEA UR4, UR37, UR4, 0x18 ;  /* 0x0000000425047291 */ /* 0x002fe2000f8ec0ff */
[----:B------:R-:W-:Y:S01]  /*1690*/  R2UR UR34, R165 ;  /* 0x00000000a52272ca */ /* 0x000fe200000e0000 */
[----:B------:R-:W-:Y:S01]  /*16a0*/  UISETP.GE.U32.AND UP0, UPT, UR13, 0xff, UPT ;  /* 0x000000ff0d00788c */ /* 0x000fe2000bf06070 */
[----:B------:R-:W-:Y:S01]  /*16b0*/  R2UR UR11, R155 ;  /* 0x000000009b0b72ca */ /* 0x000fe200000e0000 */
[----:B------:R-:W-:Y:S01]  /*16c0*/  ULEA UR8, UR6, UR4, 0x3 ;  /* 0x0000000406087291 */ /* 0x000fe2000f8e18ff */
[----:B------:R-:W-:-:S08]  /*16d0*/  UMOV UR24, URZ ;  /* 0x000000ff00187c82 */ /* 0x000fd00008000000 */
[----:B------:R1:W2:Y:S01]  /*16e0*/  SYNCS.PHASECHK.TRANS64.TRYWAIT P0, [UR8+0x40], R2 ;  /* 0x00004002ff0075a7 */ /* 0x0002a20008001108 */
[----:B------:R-:W-:Y:S02]  /*16f0*/  USHF.L.U32 UR34, UR34, 0x7, URZ ;  /* 0x0000000722227899 */ /* 0x000fe400080006ff */
[----:B------:R-:W-:Y:S01]  /*1700*/  USHF.L.U32 UR11, UR11, 0x6, URZ ;  /* 0x000000060b0b7899 */ /* 0x000fe200080006ff */
[----:B------:R-:W-:Y:S11]  /*1710*/  BRA.U !UP0, `(.L_x_20) ;  /* 0x0000000108a87547 */ /* 0x000ff6000b800000 */
[----:B------:R-:W-:Y:S01]  /*1720*/  UMOV UR16, URZ ;  /* 0x000000ff00107c82 */ /* 0x000fe20008000000 */
[----:B------:R-:W-:-:S05]  /*1730*/  UMOV UR17, UR6 ;  /* 0x0000000600117c82 */ /* 0x000fca0008000000 */
.L_x_25:
[----:B-1----:R-:W-:Y:S01]  /*1740*/  ULEA UR33, UR17, UR4, 0x3 ;  /* 0x0000000411217291 */ /* 0x002fe2000f8e18ff */
[----:B--2---:R-:W-:Y:S01]  /*1750*/  @!P5 MOV R3, 0x6000 ;  /* 0x000060000003d802 */ /* 0x004fe20000000f00 */
[----:B--2---:R-:W-:Y:S10]  /*1760*/  @P0 BRA `(.L_x_21) ;  /* 0x00000000000c0947 */ /* 0x004ff40003800000 */
[----:B------:R-:W-:-:S04]  /*1770*/  SHF.L.U32 R5, R15, 0x1f, RZ ;  /* 0x0000001f0f057819 */ /* 0x000fc800000006ff */
[----:B------:R-:W2:Y:S02]  /*1780*/  SYNCS.PHASECHK.TRANS64.TRYWAIT P0, [UR33+0x40], R5 ;  /* 0x00004005ff0075a7 */ /* 0x000ea40008001121 */
[----:B--2---:R-:W-:Y:S05]  /*1790*/  @!P0 BRA `(.L_x_22) ;  /* 0x0000005400288947 */ /* 0x004fea0003800000 */
.L_x_21:
[----:B------:R2:W-:Y:S01]  /*17a0*/  @!P5 SYNCS.ARRIVE.TRANS64 RZ, [UR33], R3 ;  /* 0x00000003ffffd9a7 */ /* 0x0005e20008000021 */
[----:B------:R-:W-:Y:S04]  /*17b0*/  BSSY.RECONVERGENT B0, `(.L_x_23) ;  /* 0x0000003000007945 */ /* 0x000fe80003800200 */
[----:B------:R-:W-:Y:S05]  /*17c0*/  @P4 BRA `(.L_x_24) ;  /* 0x0000000000044947 */ /* 0x000fea0003800000 */
[----:B------:R-:W-:Y:S05]  /*17d0*/  BPT.TRAP 0x1 ;  /* 0x000000040000795c */ /* 0x000fea0000300000 */
.L_x_24:
[----:B------:R-:W-:Y:S05]  /*17e0*/  BSYNC.RECONVERGENT B0 ;  /* 0x0000000000007941 */ /* 0x000fea0003800200 */
.L_x_23:
[----:B------:R-:W-:Y:S02]  /*17f0*/  UIADD3 UR6, UPT, UPT, UR17, 0x1, URZ ;  /* 0x0000000111067890 */ /* 0x000fe4000fffe0ff */
[----:B------:R-:W-:Y:S02]  /*1800*/  ULEA UR32, UR17, UR4, 0xe ;  /* 0x0000000411207291 */ /* 0x000fe4000f8e70ff */
[----:B------:R-:W-:Y:S02]  /*1810*/  UISETP.NE.AND UP0, UPT, UR6, 0x8, UPT ;  /* 0x000000080600788c */ /* 0x000fe4000bf05270 */
[----:B------:R-:W-:Y:S02]  /*1820*/  UIADD3 UR26, UP1, UPT, UR22, 0x80, URZ ;  /* 0x00000080161a7890 */ /* 0x000fe4000ff3e0ff */
[----:B------:R-:W-:Y:S02]  /*1830*/  USEL UR9, URZ, 0x1, UP0 ;  /* 0x00000001ff097887 */ /* 0x000fe40008000000 */
[----:B------:R-:W-:-:S02]  /*1840*/  USEL UR6, UR6, URZ, UP0 ;  /* 0x000000ff06067287 */ /* 0x000fc40008000000 */
[----:B------:R-:W-:Y:S02]  /*1850*/  UIADD3 UR20, UP0, UPT, UR22, 0x180, URZ ;  /* 0x0000018016147890 */ /* 0x000fe4000ff1e0ff */
[----:B------:R-:W-:Y:S01]  /*1860*/  ULEA UR8, UR6, UR4, 0x3 ;  /* 0x0000000406087291 */ /* 0x000fe2000f8e18ff */
[----:B------:R-:W-:Y:S01]  /*1870*/  LOP3.LUT R15, R15, UR9, RZ, 0x3c, !PT ;  /* 0x000000090f0f7c12 */ /* 0x000fe2000f8e3cff */
[----:B------:R-:W-:Y:S02]  /*1880*/  USHF.L.U32 UR35, UR16, 0x7, URZ ;  /* 0x0000000710237899 */ /* 0x000fe400080006ff */
[----:B------:R-:W-:Y:S01]  /*1890*/  UIADD3.X UR27, UPT, UPT, URZ, UR23, URZ, UP1, !UPT ;  /* 0x00000017ff1b7290 */ /* 0x000fe20008ffe4ff */
[----:B-1----:R-:W-:Y:S01]  /*18a0*/  SHF.L.U32 R2, R15, 0x1f, RZ ;  /* 0x0000001f0f027819 */ /* 0x002fe200000006ff */
[----:B------:R-:W-:Y:S02]  /*18b0*/  UIADD3 UR32, UPT, UPT, UR32, 0x4400, URZ ;  /* 0x0000440020207890 */ /* 0x000fe4000fffe0ff */
[----:B------:R-:W-:Y:S01]  /*18c0*/  UIADD3.X UR21, UPT, UPT, URZ, UR23, URZ, UP0, !UPT ;  /* 0x00000017ff157290 */ /* 0x000fe200087fe4ff */
[----:B------:R1:W1:Y:S01]  /*18d0*/  SYNCS.PHASECHK.TRANS64.TRYWAIT P0, [UR8+0x40], R2 ;  /* 0x00004002ff0075a7 */ /* 0x0002620008001108 */
[----:B------:R-:W-:Y:S01]  /*18e0*/  ULEA UR8, UR17, UR4, 0xd ;  /* 0x0000000411087291 */ /* 0x000fe2000f8e68ff */
[----:B------:R-:W-:Y:S01]  /*18f0*/  UMOV UR18, 0x0 ;  /* 0x0000000000127882 */ /* 0x000fe20000000000 */
[----:B------:R-:W-:-:S02]  /*1900*/  UMOV UR19, 0x10000000 ;  /* 0x1000000000137882 */ /* 0x000fc40000000000 */
[----:B------:R-:W-:Y:S01]  /*1910*/  UIADD3 UR8, UPT, UPT, UR8, 0x24400, URZ ;  /* 0x0002440008087890 */ /* 0x000fe2000fffe0ff */
[----:B------:R1:W-:Y:S01]  /*1920*/  UTMALDG.3D [UR32], [UR26], desc[UR18] ;  /* 0x000012201a0075b4 */ /* 0x0003e20008011000 */
[----:B------:R-:W-:Y:S01]  /*1930*/  UMOV UR12, UR36 ;  /* 0x00000024000c7c82 */ /* 0x000fe20008000000 */
[----:B------:R-:W-:Y:S01]  /*1940*/  UMOV UR9, UR33 ;  /* 0x0000002100097c82 */ /* 0x000fe20008000000 */
[----:B------:R-:W-:Y:S01]  /*1950*/  UMOV UR10, UR35 ;  /* 0x00000023000a7c82 */ /* 0x000fe20008000000 */
[----:B------:R-:W-:Y:S01]  /*1960*/  UIADD3 UR16, UPT, UPT, UR16, 0x1, URZ ;  /* 0x0000000110107890 */ /* 0x000fe2000fffe0ff */
[----:B------:R-:W-:Y:S01]  /*1970*/  UMOV UR24, UR5 ;  /* 0x0000000500187c82 */ /* 0x000fe20008000000 */
[----:B------:R-:W-:Y:S02]  /*1980*/  UMOV UR17, UR6 ;  /* 0x0000000600117c82 */ /* 0x000fe40008000000 */
[----:B------:R1:W-:Y:S01]  /*1990*/  UTMALDG.3D [UR8], [UR20], desc[UR18] ;  /* 0x00001208140075b4 */ /* 0x0003e20008011000 */
[----:B------:R-:W-:-:S09]  /*19a0*/  UISETP.NE.AND UP0, UPT, UR16, UR5, UPT ;  /* 0x000000051000728c */ /* 0x000fd2000bf05270 */
[----:B------:R-:W-:Y:S05]  /*19b0*/  BRA.U UP0, `(.L_x_25) ;  /* 0xfffffffd00607547 */ /* 0x000fea000b83ffff */
.L_x_20:
[----:B-1----:R-:W-:Y:S01]  /*19c0*/  ULEA UR8, UR6, UR4, 0x3 ;  /* 0x0000000406087291 */ /* 0x002fe2000f8e18ff */
[----:B------:R-:W-:Y:S01]  /*19d0*/  SHF.L.U32 R2, R15, 0x1f, RZ ;  /* 0x0000001f0f027819 */ /* 0x000fe200000006ff */
[----:B------:R-:W-:Y:S01]  /*19e0*/  @!P1 SYNCS.ARRIVE.TRANS64.A1T0 RZ, [UR4+0x98], RZ ;  /* 0x000098ffffff99a7 */ /* 0x000fe20008100004 */
[----:B------:R-:W-:-:S06]  /*19f0*/  UISETP.GT.AND UP0, UPT, UR15, UR14, UPT ;  /* 0x0000000e0f00728c */ /* 0x000fcc000bf04270 */
[----:B--2---:R1:W2:Y:S03]  /*1a00*/  SYNCS.PHASECHK.TRANS64.TRYWAIT P0, [UR8+0x40], R2 ;  /* 0x00004002ff0075a7 */ /* 0x0042a60008001108 */
[----:B------:R-:W-:Y:S05]  /*1a10*/  BRA.U !UP0, `(.L_x_26) ;  /* 0x0000000108ac7547 */ /* 0x000fea000b800000 */
[----:B------:R-:W-:Y:S01]  /*1a20*/  UIADD3 UR21, UPT, UPT, UR7, UR24, URZ ;  /* 0x0000001807157290 */ /* 0x000fe2000fffe0ff */
[----:B------:R-:W-:-:S11]  /*1a30*/  UMOV UR25, UR6 ;  /* 0x0000000600197c82 */ /* 0x000fd60008000000 */
.L_x_31:
[----:B-1----:R-:W-:Y:S01]  /*1a40*/  ULEA UR17, UR25, UR4, 0x3 ;  /* 0x0000000419117291 */ /* 0x002fe2000f8e18ff */
[----:B--2---:R-:W-:Y:S01]  /*1a50*/  @!P5 MOV R3, 0x6000 ;  /* 0x000060000003d802 */ /* 0x004fe20000000f00 */
[----:B--2---:R-:W-:Y:S10]  /*1a60*/  @P0 BRA `(.L_x_27) ;  /* 0x00000000000c0947 */ /* 0x004ff40003800000 */
[----:B------:R-:W-:-:S04]  /*1a70*/  SHF.L.U32 R5, R15, 0x1f, RZ ;  /* 0x0000001f0f057819 */ /* 0x000fc800000006ff */
[----:B------:R-:W2:Y:S02]  /*1a80*/  SYNCS.PHASECHK.TRANS64.TRYWAIT P0, [UR17+0x40], R5 ;  /* 0x00004005ff0075a7 */ /* 0x000ea40008001111 */
[----:B--2---:R-:W-:Y:S05]  /*1a90*/  @!P0 BRA `(.L_x_28) ;  /* 0x0000005000808947 */ /* 0x004fea0003800000 */
.L_x_27:
[----:B------:R2:W-:Y:S01]  /*1aa0*/  @!P5 SYNCS.ARRIVE.TRANS64 RZ, [UR17], R3 ;  /* 0x00000003ffffd9a7 */ /* 0x0005e20008000011 */
[----:B------:R-:W-:Y:S04]  /*1ab0*/  BSSY.RECONVERGENT B0, `(.L_x_29) ;  /* 0x0000003000007945 */ /* 0x000fe80003800200 */
[----:B------:R-:W-:Y:S05]  /*1ac0*/  @P4 BRA `(.L_x_30) ;  /* 0x0000000000044947 */ /* 0x000fea0003800000 */
[----:B------:R-:W-:Y:S05]  /*1ad0*/  BPT.TRAP 0x1 ;  /* 0x000000040000795c */ /* 0x000fea0000300000 */
.L_x_30:
[----:B------:R-:W-:Y:S05]  /*1ae0*/  BSYNC.RECONVERGENT B0 ;  /* 0x0000000000007941 */ /* 0x000fea0003800200 */
.L_x_29:
        /* <DEDUP_REMOVED lines=10> */
[----:B------:R-:W-:Y:S01]  /*1b90*/  UIADD3 UR16, UPT, UPT, UR16, 0x4400, URZ ;  /* 0x0000440010107890 */ /* 0x000fe2000fffe0ff */
[----:B-1----:R-:W-:Y:S01]  /*1ba0*/  SHF.L.U32 R2, R15, 0x1f, RZ ;  /* 0x0000001f0f027819 */ /* 0x002fe200000006ff */
[----:B------:R-:W-:Y:S02]  /*1bb0*/  UIADD3.X UR31, UPT, UPT, URZ, UR23, URZ, UP1, !UPT ;  /* 0x00000017ff1f7290 */ /* 0x000fe40008ffe4ff */
[----:B------:R-:W-:Y:S01]  /*1bc0*/  UIADD3.X UR29, UPT, UPT, URZ, UR23, URZ, UP0, !UPT ;  /* 0x00000017ff1d7290 */ /* 0x000fe200087fe4ff */
[----:B------:R1:W1:Y:S01]  /*1bd0*/  SYNCS.PHASECHK.TRANS64.TRYWAIT P0, [UR8+0x40], R2 ;  /* 0x00004002ff0075a7 */ /* 0x0002620008001108 */
[----:B------:R-:W-:Y:S01]  /*1be0*/  ULEA UR8, UR25, UR4, 0xd ;  /* 0x0000000419087291 */ /* 0x000fe2000f8e68ff */
[----:B------:R-:W-:Y:S01]  /*1bf0*/  UMOV UR26, 0x0 ;  /* 0x00000000001a7882 */ /* 0x000fe20000000000 */
[----:B------:R-:W-:-:S02]  /*1c00*/  UMOV UR27, 0x10000000 ;  /* 0x10000000001b7882 */ /* 0x000fc40000000000 */
[----:B------:R-:W-:Y:S01]  /*1c10*/  UIADD3 UR8, UPT, UPT, UR8, 0x24400, URZ ;  /* 0x0002440008087890 */ /* 0x000fe2000fffe0ff */
[----:B------:R-:W-:Y:S01]  /*1c20*/  UMOV UR18, UR34 ;  /* 0x0000002200127c82 */ /* 0x000fe20008000000 */
[----:B------:R-:W-:Y:S01]  /*1c30*/  UMOV UR20, UR36 ;  /* 0x0000002400147c82 */ /* 0x000fe20008000000 */
[----:B------:R-:W-:Y:S01]  /*1c40*/  UMOV UR12, UR36 ;  /* 0x00000024000c7c82 */ /* 0x000fe20008000000 */
[----:B------:R-:W-:Y:S01]  /*1c50*/  UMOV UR9, UR17 ;  /* 0x0000001100097c82 */ /* 0x000fe20008000000 */
[----:B------:R-:W-:Y:S01]  /*1c60*/  UMOV UR10, UR19 ;  /* 0x00000013000a7c82 */ /* 0x000fe20008000000 */
[----:B------:R1:W-:Y:S01]  /*1c70*/  UTMALDG.3D [UR16], [UR30], desc[UR26] ;  /* 0x00001a101e0075b4 */ /* 0x0003e20008011000 */
[----:B------:R-:W-:Y:S01]  /*1c80*/  UIADD3 UR24, UPT, UPT, UR24, 0x1, URZ ;  /* 0x0000000118187890 */ /* 0x000fe2000fffe0ff */
[----:B------:R-:W-:-:S03]  /*1c90*/  UMOV UR25, UR6 ;  /* 0x0000000600197c82 */ /* 0x000fc60008000000 */
[----:B------:R-:W-:Y:S01]  /*1ca0*/  UISETP.NE.AND UP0, UPT, UR24, UR21, UPT ;  /* 0x000000151800728c */ /* 0x000fe2000bf05270 */
[----:B------:R1:W-:Y:S08]  /*1cb0*/  UTMALDG.3D [UR8], [UR28], desc[UR26] ;  /* 0x00001a081c0075b4 */ /* 0x0003f00008011000 */
[----:B------:R-:W-:Y:S05]  /*1cc0*/  BRA.U UP0, `(.L_x_31) ;  /* 0xfffffffd005c7547 */ /* 0x000fea000b83ffff */
.L_x_26:
[C---:B-1----:R-:W-:Y:S01]  /*1cd0*/  LEA R2, R14.reuse, UR4, 0x3 ;  /* 0x000000040e027c11 */ /* 0x042fe2000f8e18ff */
[----:B------:R-:W-:Y:S01]  /*1ce0*/  NOP ;  /* 0x0000000000007918 */ /* 0x000fe20000000000 */
[----:B--2---:R-:W-:Y:S02]  /*1cf0*/  SHF.L.U32 R3, R13, 0x1f, RZ ;  /* 0x0000001f0d037819 */ /* 0x004fe400000006ff */
[----:B------:R-:W-:Y:S02]  /*1d00*/  LEA R4, R14, UR4, 0x4 ;  /* 0x000000040e047c11 */ /* 0x000fe4000f8e20ff */
[----:B------:R-:W1:Y:S02]  /*1d10*/  SYNCS.PHASECHK.TRANS64.TRYWAIT P0, [R2+URZ+0xa0], R3 ;  /* 0x0000a003020075a7 */ /* 0x000e6400080011ff */
[----:B-1----:R-:W-:Y:S05]  /*1d20*/  @!P0 BRA `(.L_x_32) ;  /* 0x0000004c00f48947 */ /* 0x002fea0003800000 */
.L_x_102:
[----:B------:R-:W2:Y:S01]  /*1d30*/  LDS.128 R4, [R4+0x130] ;  /* 0x0001300004047984 */ /* 0x000ea20000000c00 */
[----:B---3--:R-:W-:Y:S01]  /*1d40*/  ISETP.GE.AND P0, PT, R72, 0x1, PT ;  /* 0x000000014800780c */ /* 0x008fe20003f06270 */
[----:B-1----:R-:W-:Y:S01]  /*1d50*/  VIADD R2, R2, 0xb0 ;  /* 0x000000b002027836 */ /* 0x002fe20000000000 */
[----:B------:R-:W-:Y:S01]  /*1d60*/  @!PT LDS RZ, [RZ] ;  /* 0x00000000fffff984 */ /* 0x000fe20000000800 */
[----:B------:R-:W-:Y:S01]  /*1d70*/  @!PT LDS RZ, [RZ] ;  /* 0x00000000fffff984 */ /* 0x000fe20000000800 */
[----:B------:R-:W-:Y:S01]  /*1d80*/  @!PT LDS RZ, [RZ] ;  /* 0x00000000fffff984 */ /* 0x000fe20000000800 */
[----:B------:R-:W-:Y:S01]  /*1d90*/  @!PT LDS RZ, [RZ] ;  /* 0x00000000fffff984 */ /* 0x000fe20000000800 */
[----:B------:R1:W-:Y:S06]  /*1da0*/  MEMBAR.ALL.CTA ;  /* 0x0000000000007992 */ /* 0x0003ec0000008000 */
[----:B-1----:R-:W1:Y:S01]  /*1db0*/  FENCE.VIEW.ASYNC.S ;  /* 0x00000000000073c6 */ /* 0x002e620000000000 */
[----:B------:R-:W-:-:S04]  /*1dc0*/  PRMT R2, RZ, 0x654, R2 ;  /* 0x00000654ff027816 */ /* 0x000fc80000000002 */
[----:B-1----:R1:W-:Y:S01]  /*1dd0*/  SYNCS.ARRIVE.TRANS64.RED.A1T0 RZ, [R2+URZ], RZ ;  /* 0x000000ff02ff79a7 */ /* 0x0023e200081004ff */
[----:B--2---:R-:W-:-:S13]  /*1de0*/  LOP3.LUT P2, RZ, R6, 0x1, RZ, 0xc0, !PT ;  /* 0x0000000106ff7812 */ /* 0x004fda000784c0ff */
[----:B------:R-:W-:Y:S01]  /*1df0*/  @P2 SHF.R.U32.HI R3, RZ, 0x10, R5 ;  /* 0x00000010ff032819 */ /* 0x000fe20000011605 */
[----:B------:R-:W-:Y:S01]  /*1e00*/  VOTEU.ANY UP0, P2 ;  /* 0x0000000000ff7886 */ /* 0x000fe20001000100 */
[----:B------:R-:W-:Y:S02]  /*1e10*/  @P2 MOV R11, R4 ;  /* 0x00000004000b2202 */ /* 0x000fe40000000f00 */
[----:B------:R-:W-:Y:S02]  /*1e20*/  @P2 R2UR.BROADCAST UR8, R3 ;  /* 0x00000000030822ca */ /* 0x000fe400008e0000 */
[----:B------:R-:W-:-:S11]  /*1e30*/  @P2 LOP3.LUT R8, R5, 0xffff, RZ, 0xc0, !PT ;  /* 0x0000ffff05082812 */ /* 0x000fd600078ec0ff */
[----:B------:R-:W-:Y:S01]  /*1e40*/  @UP0 UMOV UR36, UR8 ;  /* 0x0000000800240c82 */ /* 0x000fe20008000000 */
[----:B-1----:R-:W-:Y:S05]  /*1e50*/  @!P0 BRA `(.L_x_33) ;  /* 0x0000000000b88947 */ /* 0x002fea0003800000 */
[----:B------:R-:W4:Y:S01]  /*1e60*/  LDC.64 R4, c[0x0][0xb18] ;  /* 0x0002c600ff047b82 */ /* 0x000f220000000a00 */
[----:B------:R-:W-:-:S07]  /*1e70*/  ISETP.NE.AND P3, PT, R72, 0x1, PT ;  /* 0x000000014800780c */ /* 0x000fce0003f65270 */
[----:B------:R-:W1:Y:S08]  /*1e80*/  LDC.64 R6, c[0x0][0xb10] ;  /* 0x0002c400ff067b82 */ /* 0x000e700000000a00 */
[----:B------:R-:W2:Y:S08]  /*1e90*/  LDC R16, c[0x0][0xb20] ;  /* 0x0002c800ff107b82 */ /* 0x000eb00000000800 */
[----:B------:R-:W3:Y:S01]  /*1ea0*/  LDC R18, c[0x0][0xb0c] ;  /* 0x0002c300ff127b82 */ /* 0x000ee20000000800 */
[----:B----4-:R-:W-:Y:S01]  /*1eb0*/  IMAD.HI.U32 R17, R0, R5, RZ ;  /* 0x0000000500117227 */ /* 0x010fe200078e00ff */
[----:B------:R-:W-:-:S03]  /*1ec0*/  ISETP.NE.AND P0, PT, R4, 0x1, PT ;  /* 0x000000010400780c */ /* 0x000fc60003f05270 */
[----:B------:R-:W-:-:S03]  /*1ed0*/  IMAD.HI.U32 R5, R8, R5, RZ ;  /* 0x0000000508057227 */ /* 0x000fc600078e00ff */
[----:B------:R-:W4:Y:S01]  /*1ee0*/  LDC.64 R2, c[0x0][0xb28] ;  /* 0x0002ca00ff027b82 */ /* 0x000f220000000a00 */
[----:B-1----:R-:W-:-:S04]  /*1ef0*/  IMAD.HI.U32 R20, R9, R6, RZ ;  /* 0x0000000609147227 */ /* 0x002fc800078e00ff */
[----:B------:R-:W-:Y:S01]  /*1f00*/  IMAD.HI.U32 R22, R11, R6, RZ ;  /* 0x000000060b167227 */ /* 0x000fe200078e00ff */
[----:B------:R-:W-:Y:S02]  /*1f10*/  SHF.R.U32.HI R20, RZ, R7, R20 ;  /* 0x00000007ff147219 */ /* 0x000fe40000011614 */
[-C--:B--2---:R-:W-:Y:S02]  /*1f20*/  SHF.R.U32.HI R17, RZ, R16.reuse, R17 ;  /* 0x00000010ff117219 */ /* 0x084fe40000011611 */
[----:B------:R-:W-:Y:S02]  /*1f30*/  SHF.R.U32.HI R5, RZ, R16, R5 ;  /* 0x00000010ff057219 */ /* 0x000fe40000011605 */
[----:B------:R-:W-:Y:S02]  /*1f40*/  SEL R17, R0, R17, !P0 ;  /* 0x0000001100117207 */ /* 0x000fe40004000000 */
[----:B------:R-:W-:Y:S02]  /*1f50*/  SHF.R.U32.HI R22, RZ, R7, R22 ;  /* 0x00000007ff167219 */ /* 0x000fe40000011616 */
[----:B---3--:R-:W-:-:S02]  /*1f60*/  ISETP.NE.AND P1, PT, R18, 0x1, PT ;  /* 0x000000011200780c */ /* 0x008fc40003f25270 */
[----:B------:R-:W-:Y:S02]  /*1f70*/  SEL R5, R8, R5, !P0 ;  /* 0x0000000508057207 */ /* 0x000fe40004000000 */
[----:B------:R-:W-:Y:S02]  /*1f80*/  SEL R19, R9, R20, !P1 ;  /* 0x0000001409137207 */ /* 0x000fe40004800000 */
[----:B------:R-:W-:Y:S01]  /*1f90*/  SEL R7, R11, R22, !P1 ;  /* 0x000000160b077207 */ /* 0x000fe20004800000 */
[----:B----4-:R-:W-:-:S04]  /*1fa0*/  IMAD.HI.U32 R20, R17, R2, RZ ;  /* 0x0000000211147227 */ /* 0x010fc800078e00ff */
[----:B------:R-:W-:Y:S01]  /*1fb0*/  IMAD.HI.U32 R6, R19, R2, RZ ;  /* 0x0000000213067227 */ /* 0x000fe200078e00ff */
[----:B------:R-:W-:-:S04]  /*1fc0*/  @P3 SHF.R.U32.HI R17, RZ, R3, R20 ;  /* 0x00000003ff113219 */ /* 0x000fc80000011614 */
[----:B------:R-:W-:Y:S01]  /*1fd0*/  @P3 SHF.R.U32.HI R19, RZ, R3, R6 ;  /* 0x00000003ff133219 */ /* 0x000fe20000011606 */
[----:B------:R-:W-:-:S04]  /*1fe0*/  IMAD R17, R72, R17, RZ ;  /* 0x0000001148117224 */ /* 0x000fc800078e02ff */
[----:B------:R-:W-:Y:S01]  /*1ff0*/  IMAD R6, R72, R19, RZ ;  /* 0x0000001348067224 */ /* 0x000fe200078e02ff */
[C---:B------:R-:W-:Y:S02]  /*2000*/  ISETP.GE.AND P0, PT, R5.reuse, R17, PT ;  /* 0x000000110500720c */ /* 0x040fe40003f06270 */
[----:B------:R-:W-:Y:S02]  /*2010*/  IADD3 R17, PT, PT, -R5, RZ, RZ ;  /* 0x000000ff05117210 */ /* 0x000fe40007ffe1ff */
[----:B------:R-:W-:Y:S01]  /*2020*/  ISETP.GE.OR P0, PT, R7, R6, P0 ;  /* 0x000000060700720c */ /* 0x000fe20000706670 */
[----:B------:R-:W-:-:S04]  /*2030*/  IMAD.HI.U32 R6, R5, R2, RZ ;  /* 0x0000000205067227 */ /* 0x000fc800078e00ff */
[----:B------:R-:W-:Y:S01]  /*2040*/  IMAD R8, R4, R17, R8 ;  /* 0x0000001104087224 */ /* 0x000fe200078e0208 */
[----:B------:R-:W-:-:S04]  /*2050*/  SHF.R.U32.HI R6, RZ, R3, R6 ;  /* 0x00000003ff067219 */ /* 0x000fc80000011606 */
[----:B------:R-:W-:-:S03]  /*2060*/  SEL R6, R5, R6, !P3 ;  /* 0x0000000605067207 */ /* 0x000fc60005800000 */
[----:B------:R-:W-:-:S04]  /*2070*/  @!P0 IMAD.HI.U32 R16, R7, R2, RZ ;  /* 0x0000000207108227 */ /* 0x000fc800078e00ff */
[----:B------:R-:W-:Y:S01]  /*2080*/  IMAD.MOV R2, RZ, RZ, -R6 ;  /* 0x000000ffff027224 */ /* 0x000fe200078e0a06 */
[----:B------:R-:W-:-:S03]  /*2090*/  @!P0 SHF.R.U32.HI R16, RZ, R3, R16 ;  /* 0x00000003ff108219 */ /* 0x000fc60000011610 */
[----:B------:R-:W-:Y:S01]  /*20a0*/  IMAD R2, R72, R2, R5 ;  /* 0x0000000248027224 */ /* 0x000fe200078e0205 */
[----:B------:R-:W-:-:S05]  /*20b0*/  @!P0 SEL R3, R7, R16, !P3 ;  /* 0x0000001007038207 */ /* 0x000fca0005800000 */
[--C-:B------:R-:W-:Y:S02]  /*20c0*/  @!P0 IMAD.IADD R6, R6, 0x1, -R3.reuse ;  /* 0x0000000106068824 */ /* 0x100fe400078e0a03 */
[----:B------:R-:W-:Y:S01]  /*20d0*/  @!P0 IMAD R3, R2, R19, R3 ;  /* 0x0000001302038224 */ /* 0x000fe200078e0203 */
[----:B------:R-:W-:Y:S01]  /*20e0*/  IADD3 R2, PT, PT, -R7, RZ, RZ ;  /* 0x000000ff07027210 */ /* 0x000fe20007ffe1ff */
[----:B------:R-:W-:Y:S02]  /*20f0*/  @!P0 IMAD R5, R72, R6, R7 ;  /* 0x0000000648058224 */ /* 0x000fe400078e0207 */
[----:B------:R-:W-:Y:S02]  /*2100*/  @!P0 IMAD.MOV.U32 R7, RZ, RZ, R3 ;  /* 0x000000ffff078224 */ /* 0x000fe400078e0003 */
[----:B------:R-:W-:Y:S02]  /*2110*/  IMAD R2, R18, R2, R11 ;  /* 0x0000000212027224 */ /* 0x000fe400078e020b */
[----:B------:R-:W-:-:S02]  /*2120*/  IMAD R8, R5, R4, R8 ;  /* 0x0000000405087224 */ /* 0x000fc400078e0208 */
[----:B------:R-:W-:Y:S02]  /*2130*/  IMAD R11, R7, R18, R2 ;  /* 0x00000012070b7224 */ /* 0x000fe400078e0202 */
.L_x_33:
[----:B------:R-:W1:Y:S02]  /*2140*/  LDCU UR8, c[0x0][0xb30] ;  /* 0x00016600ff0877ac */ /* 0x000e640008000800 */
[----:B-1----:R-:W-:-:S09]  /*2150*/  UISETP.NE.AND UP0, UPT, UR8, 0x1, UPT ;  /* 0x000000010800788c */ /* 0x002fd2000bf05270 */
[----:B------:R-:W-:Y:S05]  /*2160*/  BRA.U UP0, `(.L_x_34) ;  /* 0x0000000100407547 */ /* 0x000fea000b800000 */
[----:B------:R-:W1:Y:S08]  /*2170*/  LDC.64 R4, c[0x0][0xb10] ;  /* 0x0002c400ff047b82 */ /* 0x000e700000000a00 */
[----:B------:R-:W2:Y:S08]  /*2180*/  LDC.64 R2, c[0x0][0xb18] ;  /* 0x0002c600ff027b82 */ /* 0x000eb00000000a00 */
[----:B------:R-:W3:Y:S08]  /*2190*/  LDC R6, c[0x0][0xb20] ;  /* 0x0002c800ff067b82 */ /* 0x000ef00000000800 */
[----:B------:R-:W4:Y:S01]  /*21a0*/  LDC R16, c[0x0][0xb0c] ;  /* 0x0002c300ff107b82 */ /* 0x000f220000000800 */
[----:B-1----:R-:W-:-:S05]  /*21b0*/  IMAD.HI.U32 R4, R11, R4, RZ ;  /* 0x000000040b047227 */ /* 0x002fca00078e00ff */
[----:B------:R-:W-:Y:S01]  /*21c0*/  SHF.R.U32.HI R4, RZ, R5, R4 ;  /* 0x00000005ff047219 */ /* 0x000fe20000011604 */
[----:B--2---:R-:W-:Y:S01]  /*21d0*/  IMAD.HI.U32 R3, R8, R3, RZ ;  /* 0x0000000308037227 */ /* 0x004fe200078e00ff */
[----:B------:R-:W-:-:S04]  /*21e0*/  ISETP.NE.AND P0, PT, R2, 0x1, PT ;  /* 0x000000010200780c */ /* 0x000fc80003f05270 */
[----:B---3--:R-:W-:-:S04]  /*21f0*/  SHF.R.U32.HI R3, RZ, R6, R3 ;  /* 0x00000006ff037219 */ /* 0x008fc80000011603 */
[----:B------:R-:W-:Y:S02]  /*2200*/  SEL R3, R8, R3, !P0 ;  /* 0x0000000308037207 */ /* 0x000fe40004000000 */
[----:B----4-:R-:W-:-:S04]  /*2210*/  ISETP.NE.AND P1, PT, R16, 0x1, PT ;  /* 0x000000011000780c */ /* 0x010fc80003f25270 */
[----:B------:R-:W-:-:S05]  /*2220*/  SEL R4, R11, R4, !P1 ;  /* 0x000000040b047207 */ /* 0x000fca0004800000 */
[----:B------:R-:W-:Y:S02]  /*2230*/  IMAD.IADD R5, R3, 0x1, -R4 ;  /* 0x0000000103057824 */ /* 0x000fe400078e0a04 */
[----:B------:R-:W-:Y:S02]  /*2240*/  IMAD.IADD R3, R4, 0x1, -R3 ;  /* 0x0000000104037824 */ /* 0x000fe400078e0a03 */
[----:B------:R-:W-:Y:S02]  /*2250*/  IMAD R11, R5, R16, R11 ;  /* 0x00000010050b7224 */ /* 0x000fe400078e020b */
[----:B------:R-:W-:-:S07]  /*2260*/  IMAD R8, R3, R2, R8 ;  /* 0x0000000203087224 */ /* 0x000fce00078e0208 */
.L_x_34:
[----:B------:R-:W-:Y:S01]  /*2270*/  VIADD R14, R14, 0x1 ;  /* 0x000000010e0e7836 */ /* 0x000fe20000000000 */
[----:B------:R-:W-:Y:S01]  /*2280*/  PLOP3.LUT P1, PT, PT, PT, PT, 0x80, 0x8 ;  /* 0x000000000008781c */ /* 0x000fe20003f2f070 */
[----:B------:R-:W-:Y:S02]  /*2290*/  IMAD.IADD R165, R11, 0x1, R154 ;  /* 0x000000010ba57824 */ /* 0x000fe400078e029a */
[----:B------:R-:W-:Y:S01]  /*22a0*/  IMAD.IADD R155, R8, 0x1, R143 ;  /* 0x00000001089b7824 */ /* 0x000fe200078e028f */
[----:B------:R-:W-:-:S04]  /*22b0*/  ISETP.NE.AND P0, PT, R14, 0x2, PT ;  /* 0x000000020e00780c */ /* 0x000fc80003f05270 */
[----:B------:R-:W-:Y:S02]  /*22c0*/  SEL R2, RZ, 0x1, P0 ;  /* 0x00000001ff027807 */ /* 0x000fe40000000000 */
[----:B------:R-:W-:Y:S02]  /*22d0*/  SEL R14, R14, RZ, P0 ;  /* 0x000000ff0e0e7207 */ /* 0x000fe40000000000 */
[----:B------:R-:W-:Y:S01]  /*22e0*/  LOP3.LUT R13, R13, R2, RZ, 0x3c, !PT ;  /* 0x000000020d0d7212 */ /* 0x000fe200078e3cff */
[----:B------:R-:W-:Y:S06]  /*22f0*/  @P2 BRA `(.L_x_35) ;  /* 0xfffffff000982947 */ /* 0x000fec000383ffff */
[----:B------:R-:W-:Y:S01]  /*2300*/  UIADD3 UR4, UPT, UPT, UR4, 0x40, URZ ;  /* 0x0000004004047890 */ /* 0x000fe2000fffe0ff */
[----:B------:R-:W-:-:S03]  /*2310*/  SHF.L.U32 R3, R15, 0x1f, RZ ;  /* 0x0000001f0f037819 */ /* 0x000fc600000006ff */
[----:B------:R-:W-:-:S09]  /*2320*/  ULEA UR5, UR6, UR4, 0x3 ;  /* 0x0000000406057291 */ /* 0x000fd2000f8e18ff */
[----:B------:R-:W1:Y:S02]  /*2330*/  SYNCS.PHASECHK.TRANS64.TRYWAIT P0, [UR5], R3 ;  /* 0x00000003ff0075a7 */ /* 0x000e640008001105 */
[----:B-1----:R-:W-:Y:S05]  /*2340*/  @!P0 BRA `(.L_x_36) ;  /* 0x0000004800808947 */ /* 0x002fea0003800000 */
.L_x_104:
[----:B------:R-:W-:-:S04]  /*2350*/  UIADD3 UR6, UPT, UPT, UR6, 0x1, URZ ;  /* 0x0000000106067890 */ /* 0x000fc8000fffe0ff */
[----:B------:R-:W-:-:S04]  /*2360*/  UISETP.NE.AND UP0, UPT, UR6, 0x8, UPT ;  /* 0x000000080600788c */ /* 0x000fc8000bf05270 */
[----:B------:R-:W-:Y:S02]  /*2370*/  USEL UR7, URZ, 0x1, UP0 ;  /* 0x00000001ff077887 */ /* 0x000fe40008000000 */
[----:B------:R-:W-:-:S04]  /*2380*/  USEL UR6, UR6, URZ, UP0 ;  /* 0x000000ff06067287 */ /* 0x000fc80008000000 */
[----:B------:R-:W-:Y:S01]  /*2390*/  ULEA UR5, UR6, UR4, 0x3 ;  /* 0x0000000406057291 */ /* 0x000fe2000f8e18ff */
[----:B------:R-:W-:-:S04]  /*23a0*/  LOP3.LUT R2, R15, UR7, RZ, 0x3c, !PT ;  /* 0x000000070f027c12 */ /* 0x000fc8000f8e3cff */
[----:B-1----:R-:W-:-:S04]  /*23b0*/  SHF.L.U32 R3, R2, 0x1f, RZ ;  /* 0x0000001f02037819 */ /* 0x002fc800000006ff */
[----:B------:R-:W1:Y:S02]  /*23c0*/  SYNCS.PHASECHK.TRANS64.TRYWAIT P0, [UR5], R3 ;  /* 0x00000003ff0075a7 */ /* 0x000e640008001105 */
[----:B-1----:R-:W-:Y:S05]  /*23d0*/  @!P0 BRA `(.L_x_37) ;  /* 0x0000004800748947 */ /* 0x002fea0003800000 */
.L_x_106:
        /* <DEDUP_REMOVED lines=9> */
.L_x_108:
        /* <DEDUP_REMOVED lines=9> */
.L_x_110:
        /* <DEDUP_REMOVED lines=9> */
.L_x_112:
        /* <DEDUP_REMOVED lines=9> */
.L_x_114:
        /* <DEDUP_REMOVED lines=9> */
.L_x_116:
[----:B------:R-:W-:-:S04]  /*26b0*/  UIADD3 UR6, UPT, UPT, UR6, 0x1, URZ ;  /* 0x0000000106067890 */ /* 0x000fc8000fffe0ff */
[----:B------:R-:W-:-:S04]  /*26c0*/  UISETP.NE.AND UP0, UPT, UR6, 0x8, UPT ;  /* 0x000000080600788c */ /* 0x000fc8000bf05270 */
[----:B------:R-:W-:Y:S02]  /*26d0*/  USEL UR5, URZ, 0x1, UP0 ;  /* 0x00000001ff057887 */ /* 0x000fe40008000000 */
[----:B------:R-:W-:-:S04]  /*26e0*/  USEL UR6, UR6, URZ, UP0 ;  /* 0x000000ff06067287 */ /* 0x000fc80008000000 */
[----:B------:R-:W-:Y:S01]  /*26f0*/  ULEA UR6, UR6, UR4, 0x3 ;  /* 0x0000000406067291 */ /* 0x000fe2000f8e18ff */
[----:B-1----:R-:W-:-:S04]  /*2700*/  LOP3.LUT R3, R2, UR5, RZ, 0x3c, !PT ;  /* 0x0000000502037c12 */ /* 0x002fc8000f8e3cff */
[----:B------:R-:W-:Y:S01]  /*2710*/  SHF.L.U32 R3, R3, 0x1f, RZ ;  /* 0x0000001f03037819 */ /* 0x000fe200000006ff */
[----:B----4-:R-:W-:-:S07]  /*2720*/  IMAD.U32 R0, RZ, RZ, UR6 ;  /* 0x00000006ff007e24 */ /* 0x010fce000f8e00ff */
.L_x_43:
[----:B-1----:R1:W2:Y:S02]  /*2730*/  SYNCS.PHASECHK.TRANS64.TRYWAIT P0, [R0+URZ], R3 ;  /* 0x00000003000075a7 */ /* 0x0022a400080011ff */
[----:B--2---:R-:W-:Y:S05]  /*2740*/  @!P0 NANOSLEEP.SYNCS 0x989680 ;  /* 0x009896800000895d */ /* 0x004fea0003900000 */
[----:B------:R-:W2:Y:S02]  /*2750*/  @!P0 SYNCS.PHASECHK.TRANS64 P0, [R0+URZ], R3 ;  /* 0x00000003000085a7 */ /* 0x000ea400080010ff */
[----:B--2---:R-:W-:Y:S05]  /*2760*/  @P0 EXIT ;  /* 0x000000000000094d */ /* 0x004fea0003800000 */
[----:B------:R-:W-:Y:S05]  /*2770*/  BRA `(.L_x_43) ;  /* 0xfffffffc00ec7947 */ /* 0x000fea000383ffff */
.L_x_17:
[----:B------:R-:W-:-:S04]  /*2780*/  UISETP.NE.AND UP1, UPT, UR37, URZ, UPT ;  /* 0x000000ff2500728c */ /* 0x000fc8000bf25270 */
[----:B------:R-:W-:-:S09]  /*2790*/  UISETP.NE.OR UP1, UPT, UR8, 0x1, UP1 ;  /* 0x000000010800788c */ /* 0x000fd20008f25670 */
[----:B------:R-:W-:Y:S05]  /*27a0*/  BRA.U UP1, `(.L_x_44) ;  /* 0x0000000501487547 */ /* 0x000fea000b800000 */
[----:B------:R-:W-:Y:S01]  /*27b0*/  ISETP.NE.AND P2, PT, R2, RZ, PT ;  /* 0x000000ff0200720c */ /* 0x000fe20003f45270 */
[----:B------:R-:W-:Y:S01]  /*27c0*/  IMAD.MOV.U32 R12, RZ, RZ, 0x1 ;  /* 0x00000001ff0c7424 */ /* 0x000fe200078e00ff */
[----:B------:R-:W-:Y:S02]  /*27d0*/  CS2R R10, SRZ ;  /* 0x00000000000a7805 */ /* 0x000fe4000001ff00 */
[----:B------:R-:W-:Y:S01]  /*27e0*/  CS2R R8, SRZ ;  /* 0x0000000000087805 */ /* 0x000fe2000001ff00 */
[----:B------:R-:W-:Y:S01]  /*27f0*/  UMOV UR4, 0x400 ;  /* 0x0000040000047882 */ /* 0x000fe20000000000 */
[----:B------:R-:W-:Y:S01]  /*2800*/  UMOV UR6, URZ ;  /* 0x000000ff00067c82 */ /* 0x000fe20008000000 */
[----:B------:R-:W-:-:S12]  /*2810*/  ULEA UR37, UR37, UR4, 0x18 ;  /* 0x0000000425257291 */ /* 0x000fd8000f8ec0ff */
.L_x_48:
[----:B------:R-:W-:Y:S02]  /*2820*/  LEA R0, R8, UR37, 0x3 ;  /* 0x0000002508007c11 */ /* 0x000fe4000f8e18ff */
[----:B------:R-:W-:-:S03]  /*2830*/  SHF.L.U32 R5, R9, 0x1f, RZ ;  /* 0x0000001f09057819 */ /* 0x000fc600000006ff */
[----:B------:R-:W-:Y:S01]  /*2840*/  VIADD R4, R0, 0x110 ;  /* 0x0000011000047836 */ /* 0x000fe20000000000 */
[----:B------:R-:W1:Y:S02]  /*2850*/  SYNCS.PHASECHK.TRANS64.TRYWAIT P0, [R0+URZ+0x100], R5 ;  /* 0x00010005000075a7 */ /* 0x000e6400080011ff */
[----:B-1----:R-:W-:Y:S05]  /*2860*/  @!P0 BRA `(.L_x_45) ;  /* 0x0000004400e08947 */ /* 0x002fea0003800000 */
.L_x_117:
[----:B------:R-:W-:Y:S01]  /*2870*/  ULEA UR5, UR6, UR37, 0x3 ;  /* 0x0000002506057291 */ /* 0x000fe2000f8e18ff */
[----:B------:R-:W-:Y:S02]  /*2880*/  PRMT R4, RZ, 0x654, R4 ;  /* 0x00000654ff047816 */ /* 0x000fe40000000004 */
[----:B-1----:R-:W-:Y:S01]  /*2890*/  SHF.L.U32 R5, R12, 0x1f, RZ ;  /* 0x0000001f0c057819 */ /* 0x002fe200000006ff */
[----:B------:R-:W-:Y:S01]  /*28a0*/  UIADD3 UR4, UPT, UPT, UR5, 0xa0, URZ ;  /* 0x000000a005047890 */ /* 0x000fe2000fffe0ff */
[----:B------:R1:W-:Y:S05]  /*28b0*/  SYNCS.ARRIVE.TRANS64.RED.A1T0 RZ, [R4+URZ], RZ ;  /* 0x000000ff04ff79a7 */ /* 0x0003ea00081004ff */
[----:B------:R-:W-:Y:S01]  /*28c0*/  IMAD.U32 R7, RZ, RZ, UR4 ;  /* 0x00000004ff077e24 */ /* 0x000fe2000f8e00ff */
[----:B------:R-:W2:Y:S04]  /*28d0*/  SYNCS.PHASECHK.TRANS64.TRYWAIT P0, [UR5+0xb0], R5 ;  /* 0x0000b005ff0075a7 */ /* 0x000ea80008001105 */
[----:B------:R-:W-:Y:S01]  /*28e0*/  PRMT R6, R2, 0x654, R7 ;  /* 0x0000065402067816 */ /* 0x000fe20000000007 */
[----:B-1----:R-:W-:Y:S01]  /*28f0*/  @!P2 IMAD.MOV.U32 R4, RZ, RZ, 0x10 ;  /* 0x00000010ff04a424 */ /* 0x002fe200078e00ff */
[----:B--2---:R-:W-:Y:S06]  /*2900*/  @!P0 BRA `(.L_x_46) ;  /* 0x0000004400cc8947 */ /* 0x004fec0003800000 */
.L_x_119:
[----:B------:R-:W-:Y:S01]  /*2910*/  ULEA UR4, UR6, UR37, 0x4 ;  /* 0x0000002506047291 */ /* 0x000fe2000f8e20ff */
[----:B------:R-:W-:Y:S01]  /*2920*/  SEL R3, R6, R3, !P2 ;  /* 0x0000000306037207 */ /* 0x000fe20005000000 */
[----:B------:R-:W-:Y:S01]  /*2930*/  UIADD3 UR5, UPT, UPT, UR5, 0xa0, URZ ;  /* 0x000000a005057890 */ /* 0x000fe2000fffe0ff */
[----:B-1----:R-:W-:Y:S01]  /*2940*/  LEA R0, R11, UR37, 0x3 ;  /* 0x000000250b007c11 */ /* 0x002fe2000f8e18ff */
[----:B------:R-:W-:Y:S01]  /*2950*/  UIADD3 UR4, UPT, UPT, UR4, 0x130, URZ ;  /* 0x0000013004047890 */ /* 0x000fe2000fffe0ff */
[----:B------:R-:W-:Y:S01]  /*2960*/  SHF.L.U32 R5, R10, 0x1f, RZ ;  /* 0x0000001f0a057819 */ /* 0x000fe200000006ff */
[----:B------:R1:W-:Y:S01]  /*2970*/  @!P2 SYNCS.ARRIVE.TRANS64.RED RZ, [R3+URZ], R4 ;  /* 0x0000000403ffa9a7 */ /* 0x0003e200080004ff */
[----:B------:R-:W-:Y:S01]  /*2980*/  UIADD3 UR6, UPT, UPT, UR6, 0x1, URZ ;  /* 0x0000000106067890 */ /* 0x000fe2000fffe0ff */
[----:B------:R-:W-:-:S03]  /*2990*/  VIADD R8, R8, 0x1 ;  /* 0x0000000108087836 */ /* 0x000fc60000000000 */
[----:B------:R-:W-:Y:S02]  /*29a0*/  UISETP.NE.AND UP0, UPT, UR6, 0x2, UPT ;  /* 0x000000020600788c */ /* 0x000fe4000bf05270 */
[----:B------:R-:W-:Y:S06]  /*29b0*/  UGETNEXTWORKID.BROADCAST [UR4], [UR5] ;  /* 0x00000000040073ca */ /* 0x000fec0008000100 */
[----:B------:R-:W-:Y:S01]  /*29c0*/  USEL UR4, URZ, 0x1, UP0 ;  /* 0x00000001ff047887 */ /* 0x000fe20008000000 */
[----:B------:R-:W-:Y:S01]  /*29d0*/  ISETP.NE.AND P0, PT, R8, 0x2, PT ;  /* 0x000000020800780c */ /* 0x000fe20003f05270 */
[----:B------:R-:W-:Y:S01]  /*29e0*/  USEL UR6, UR6, URZ, UP0 ;  /* 0x000000ff06067287 */ /* 0x000fe20008000000 */
[----:B------:R-:W2:Y:S03]  /*29f0*/  SYNCS.PHASECHK.TRANS64.TRYWAIT P1, [R0+URZ+0xa0], R5 ;  /* 0x0000a005000075a7 */ /* 0x000ea600080211ff */
[----:B------:R-:W-:Y:S01]  /*2a00*/  LOP3.LUT R12, R12, UR4, RZ, 0x3c, !PT ;  /* 0x000000040c0c7c12 */ /* 0x000fe2000f8e3cff */
[----:B-12---:R-:W-:Y:S07]  /*2a10*/  @!P1 BRA `(.L_x_47) ;  /* 0x0000004400a09947 */ /* 0x006fee0003800000 */
.L_x_120:
[C---:B------:R-:W-:Y:S01]  /*2a20*/  LEA R4, R11.reuse, UR37, 0x4 ;  /* 0x000000250b047c11 */ /* 0x040fe2000f8e20ff */
[----:B-1----:R-:W-:Y:S01]  /*2a30*/  VIADD R0, R0, 0xb0 ;  /* 0x000000b000007836 */ /* 0x002fe20000000000 */
[----:B------:R-:W-:Y:S01]  /*2a40*/  SEL R8, R8, RZ, P0 ;  /* 0x000000ff08087207 */ /* 0x000fe20000000000 */
[----:B------:R-:W-:-:S03]  /*2a50*/  VIADD R11, R11, 0x1 ;  /* 0x000000010b0b7836 */ /* 0x000fc60000000000 */
[----:B------:R-:W1:Y:S01]  /*2a60*/  LDS.128 R4, [R4+0x130] ;  /* 0x0001300004047984 */ /* 0x000e620000000c00 */
[----:B------:R-:W-:Y:S02]  /*2a70*/  PRMT R0, RZ, 0x654, R0 ;  /* 0x00000654ff007816 */ /* 0x000fe40000000000 */
[C---:B------:R-:W-:Y:S01]  /*2a80*/  ISETP.NE.AND P1, PT, R11.reuse, 0x2, PT ;  /* 0x000000020b00780c */ /* 0x040fe20003f25270 */
[----:B------:R-:W-:Y:S01]  /*2a90*/  @!PT LDS RZ, [RZ] ;  /* 0x00000000fffff984 */ /* 0x000fe20000000800 */
[----:B------:R-:W-:Y:S01]  /*2aa0*/  @!PT LDS RZ, [RZ] ;  /* 0x00000000fffff984 */ /* 0x000fe20000000800 */
[----:B------:R-:W-:Y:S01]  /*2ab0*/  @!PT LDS RZ, [RZ] ;  /* 0x00000000fffff984 */ /* 0x000fe20000000800 */
[----:B------:R-:W-:Y:S01]  /*2ac0*/  @!PT LDS RZ, [RZ] ;  /* 0x00000000fffff984 */ /* 0x000fe20000000800 */
[----:B------:R2:W-:Y:S06]  /*2ad0*/  MEMBAR.ALL.CTA ;  /* 0x0000000000007992 */ /* 0x0005ec0000008000 */
[----:B--2---:R-:W2:Y:S01]  /*2ae0*/  FENCE.VIEW.ASYNC.S ;  /* 0x00000000000073c6 */ /* 0x004ea20000000000 */
[----:B------:R-:W-:Y:S01]  /*2af0*/  SEL R11, R11, RZ, P1 ;  /* 0x000000ff0b0b7207 */ /* 0x000fe20000800000 */
[----:B--2---:R2:W-:Y:S01]  /*2b00*/  SYNCS.ARRIVE.TRANS64.RED.A1T0 RZ, [R0+URZ], RZ ;  /* 0x000000ff00ff79a7 */ /* 0x0045e200081004ff */
[----:B-1----:R-:W-:-:S02]  /*2b10*/  LOP3.LUT P3, RZ, R6, 0x1, RZ, 0xc0, !PT ;  /* 0x0000000106ff7812 */ /* 0x002fc4000786c0ff */
[----:B------:R-:W-:-:S04]  /*2b20*/  SEL R5, RZ, 0x1, P1 ;  /* 0x00000001ff057807 */ /* 0x000fc80000800000 */
[----:B------:R-:W-:Y:S02]  /*2b30*/  LOP3.LUT R10, R10, R5, RZ, 0x3c, !PT ;  /* 0x000000050a0a7212 */ /* 0x000fe400078e3cff */
[----:B--2---:R-:W-:-:S04]  /*2b40*/  SEL R0, RZ, 0x1, P0 ;  /* 0x00000001ff007807 */ /* 0x004fc80000000000 */
[----:B------:R-:W-:Y:S01]  /*2b50*/  LOP3.LUT R9, R9, R0, RZ, 0x3c, !PT ;  /* 0x0000000009097212 */ /* 0x000fe200078e3cff */
[----:B------:R-:W-:Y:S06]  /*2b60*/  @P3 BRA `(.L_x_48) ;  /* 0xfffffffc002c3947 */ /* 0x000fec000383ffff */
[----:B------:R-:W-:Y:S01]  /*2b70*/  ULEA UR5, UR6, UR37, 0x3 ;  /* 0x0000002506057291 */ /* 0x000fe2000f8e18ff */
[----:B------:R-:W-:-:S08]  /*2b80*/  SHF.L.U32 R3, R12, 0x1f, RZ ;  /* 0x0000001f0c037819 */ /* 0x000fd000000006ff */
[----:B------:R-:W1:Y:S02]  /*2b90*/  SYNCS.PHASECHK.TRANS64 P0, [UR5+0xb0], R3 ;  /* 0x0000b003ff0075a7 */ /* 0x000e640008001005 */
[----:B-1----:R-:W-:Y:S05]  /*2ba0*/  @P0 BRA `(.L_x_49) ;  /* 0x0000000000080947 */ /* 0x002fea0003800000 */
[----:B------:R-:W1:Y:S02]  /*2bb0*/  SYNCS.PHASECHK.TRANS64.TRYWAIT P0, [UR5+0xb0], R3 ;  /* 0x0000b003ff0075a7 */ /* 0x000e640008001105 */
[----:B-1----:R-:W-:Y:S05]  /*2bc0*/  @!P0 BRA `(.L_x_50) ;  /* 0x0000004400488947 */ /* 0x002fea0003800000 */
.L_x_49:
[----:B------:R-:W-:-:S04]  /*2bd0*/  UIADD3 UR4, UPT, UPT, UR6, 0x1, URZ ;  /* 0x0000000106047890 */ /* 0x000fc8000fffe0ff */
[----:B------:R-:W-:-:S04]  /*2be0*/  UISETP.NE.AND UP0, UPT, UR4, 0x2, UPT ;  /* 0x000000020400788c */ /* 0x000fc8000bf05270 */
[----:B------:R-:W-:Y:S02]  /*2bf0*/  USEL UR7, URZ, 0x1, UP0 ;  /* 0x00000001ff077887 */ /* 0x000fe40008000000 */
[----:B------:R-:W-:-:S04]  /*2c00*/  USEL UR4, UR4, URZ, UP0 ;  /* 0x000000ff04047287 */ /* 0x000fc80008000000 */
[----:B------:R-:W-:Y:S01]  /*2c10*/  ULEA UR4, UR4, UR37, 0x3 ;  /* 0x0000002504047291 */ /* 0x000fe2000f8e18ff */
[----:B-1----:R-:W-:-:S04]  /*2c20*/  LOP3.LUT R3, R12, UR7, RZ, 0x3c, !PT ;  /* 0x000000070c037c12 */ /* 0x002fc8000f8e3cff */
[----:B------:R-:W-:-:S04]  /*2c30*/  SHF.L.U32 R0, R3, 0x1f, RZ ;  /* 0x0000001f03007819 */ /* 0x000fc800000006ff */
[----:B------:R-:W1:Y:S02]  /*2c40*/  SYNCS.PHASECHK.TRANS64 P0, [UR4+0xb0], R0 ;  /* 0x0000b000ff0075a7 */ /* 0x000e640008001004 */
[----:B-1----:R-:W-:Y:S05]  /*2c50*/  @P0 EXIT ;  /* 0x000000000000094d */ /* 0x002fea0003800000 */
[----:B------:R-:W-:Y:S02]  /*2c60*/  SHF.L.U32 R3, R3, 0x1f, RZ ;  /* 0x0000001f03037819 */ /* 0x000fe400000006ff */
[----:B------:R-:W-:-:S07]  /*2c70*/  MOV R0, UR4 ;  /* 0x0000000400007c02 */ /* 0x000fce0008000f00 */
.L_x_51:
[----:B-1----:R1:W2:Y:S02]  /*2c80*/  SYNCS.PHASECHK.TRANS64.TRYWAIT P0, [R0+URZ+0xb0], R3 ;  /* 0x0000b003000075a7 */ /* 0x0022a400080011ff */
[----:B--2---:R-:W-:Y:S05]  /*2c90*/  @!P0 NANOSLEEP.SYNCS 0x989680 ;  /* 0x009896800000895d */ /* 0x004fea0003900000 */
[----:B------:R-:W2:Y:S02]  /*2ca0*/  @!P0 SYNCS.PHASECHK.TRANS64 P0, [R0+URZ+0xb0], R3 ;  /* 0x0000b003000085a7 */ /* 0x000ea400080010ff */
[----:B--2---:R-:W-:Y:S05]  /*2cb0*/  @P0 EXIT ;  /* 0x000000000000094d */ /* 0x004fea0003800000 */
[----:B------:R-:W-:Y:S05]  /*2cc0*/  BRA `(.L_x_51) ;  /* 0xfffffffc00ec7947 */ /* 0x000fea000383ffff */
.L_x_44:
[----:B------:R-:W-:-:S09]  /*2cd0*/  UISETP.NE.AND UP1, UPT, UR8, URZ, UPT ;  /* 0x000000ff0800728c */ /* 0x000fd2000bf25270 */
[----:B------:R-:W-:Y:S05]  /*2ce0*/  BRA.U UP1, `(.L_x_52) ;  /* 0x0000000d01b07547 */ /* 0x000fea000b800000 */
[----:B------:R-:W-:Y:S01]  /*2cf0*/  UMOV UR4, 0x40 ;  /* 0x0000004000047882 */ /* 0x000fe20000000000 */
[----:B------:R-:W-:Y:S01]  /*2d00*/  NOP ;  /* 0x0000000000007918 */ /* 0x000fe20000000000 */
[----:B------:R-:W-:Y:S01]  /*2d10*/  ULEA UR4, UR37, UR4, 0x18 ;  /* 0x0000000425047291 */ /* 0x000fe2000f8ec0ff */
[----:B------:R-:W-:Y:S02]  /*2d20*/  UMOV UR5, 0x400 ;  /* 0x0000040000057882 */ /* 0x000fe40000000000 */
[----:B------:R-:W-:-:S06]  /*2d30*/  ULEA UR37, UR37, UR5, 0x18 ;  /* 0x0000000525257291 */ /* 0x000fcc000f8ec0ff */
[----:B------:R-:W1:Y:S02]  /*2d40*/  LDS.U8 R0, [UR4+0x1c] ;  /* 0x00001c04ff007984 */ /* 0x000e640008000000 */
[----:B-1----:R-:W-:-:S13]  /*2d50*/  ISETP.NE.AND P0, PT, R0, RZ, PT ;  /* 0x000000ff0000720c */ /* 0x002fda0003f05270 */
[----:B------:R-:W-:Y:S05]  /*2d60*/  @P0 BRA `(.L_x_53) ;  /* 0x0000000000580947 */ /* 0x000fea0003800000 */
[----:B------:R-:W-:-:S13]  /*2d70*/  ELECT P0, URZ, PT ;  /* 0x0000000000ff782f */ /* 0x000fda0003800000 */
[----:B------:R-:W-:Y:S05]  /*2d80*/  @!P0 BRA `(.L_x_54) ;  /* 0x0000000000608947 */ /* 0x000fea0003800000 */
[----:B------:R-:W-:Y:S01]  /*2d90*/  UMOV UR5, 0x10 ;  /* 0x0000001000057882 */ /* 0x000fe20000000000 */
[----:B------:R-:W-:Y:S01]  /*2da0*/  HFMA2 R0, -RZ, RZ, 0, 5.9604644775390625e-08 ;  /* 0x00000001ff007431 */ /* 0x000fe200000001ff */
[----:B------:R-:W-:-:S03]  /*2db0*/  MOV R2, 0xffff ;  /* 0x0000ffff00027802 */ /* 0x000fc60000000f00 */
[----:B------:R-:W-:Y:S04]  /*2dc0*/  DEPBAR.LE SB1, 0x36 ;  /* 0x00009d800000791a */ /* 0x000fe80000000000 */
[----:B------:R-:W1:Y:S02]  /*2dd0*/  UTCATOMSWS.FIND_AND_SET.ALIGN UP0, UR5, UR5 ;  /* 0x00000005000575e3 */ /* 0x000e640008000800 */
[----:B-1----:R-:W-:Y:S01]  /*2de0*/  MOV R3, UR5 ;  /* 0x0000000500037c02 */ /* 0x002fe20008000f00 */
[----:B------:R-:W-:Y:S06]  /*2df0*/  BRA.U UP0, `(.L_x_55) ;  /* 0x0000000100187547 */ /* 0x000fec000b800000 */
.L_x_56:
[----:B------:R-:W-:Y:S05]  /*2e00*/  NANOSLEEP 0x64 ;  /* 0x000000640000795d */ /* 0x000fea0003800000 */
[----:B------:R-:W-:-:S05]  /*2e10*/  UMOV UR5, 0x10 ;  /* 0x0000001000057882 */ /* 0x000fca0000000000 */
[----:B------:R-:W-:Y:S04]  /*2e20*/  DEPBAR.LE SB1, 0x36 ;  /* 0x00009d800000791a */ /* 0x000fe80000000000 */
[----:B------:R-:W1:Y:S02]  /*2e30*/  UTCATOMSWS.FIND_AND_SET.ALIGN UP0, UR5, UR5 ;  /* 0x00000005000575e3 */ /* 0x000e640008000800 */
[----:B-1----:R-:W-:Y:S01]  /*2e40*/  MOV R3, UR5 ;  /* 0x0000000500037c02 */ /* 0x002fe20008000f00 */
[----:B------:R-:W-:Y:S05]  /*2e50*/  BRA.U !UP0, `(.L_x_56) ;  /* 0xfffffffd08e87547 */ /* 0x000fea000b83ffff */
.L_x_55:
[-C--:B------:R-:W-:Y:S02]  /*2e60*/  SHF.L.U32 R2, R2, R3.reuse, RZ ;  /* 0x0000000302027219 */ /* 0x080fe400000006ff */
[----:B------:R-:W-:Y:S01]  /*2e70*/  SHF.L.U32 R0, R0, R3, RZ ;  /* 0x0000000300007219 */ /* 0x000fe200000006ff */
[----:B------:R-:W-:Y:S02]  /*2e80*/  IMAD.SHL.U32 R3, R3, 0x20, RZ ;  /* 0x0000002003037824 */ /* 0x000fe400078e00ff */
[----:B------:R1:W-:Y:S04]  /*2e90*/  ATOMS.OR RZ, [UR4+0x14], R2 ;  /* 0x00001402ffff798c */ /* 0x0003e8000b000004 */
[----:B------:R1:W-:Y:S04]  /*2ea0*/  ATOMS.OR RZ, [UR4+0x18], R0 ;  /* 0x00001800ffff798c */ /* 0x0003e8000b000004 */
[----:B------:R1:W-:Y:S01]  /*2eb0*/  STS [UR37+0x150], R3 ;  /* 0x00015003ff007988 */ /* 0x0003e20008000825 */
[----:B------:R-:W-:Y:S05]  /*2ec0*/  BRA `(.L_x_54) ;  /* 0x0000000000107947 */ /* 0x000fea0003800000 */
.L_x_53:
[----:B------:R-:W-:Y:S02]  /*2ed0*/  MOV R0, 0xffffffff ;  /* 0xffffffff00007802 */ /* 0x000fe40000000f00 */
[----:B------:R-:W-:-:S03]  /*2ee0*/  MOV R2, 0x2f10 ;  /* 0x00002f1000027802 */ /* 0x000fc60000000f00 */
[----:B------:R1:W-:Y:S04]  /*2ef0*/  STS [UR37+0x150], R0 ;  /* 0x00015000ff007988 */ /* 0x0003e80008000825 */
[----:B-1-3-5:R-:W-:Y:S05]  /*2f00*/  CALL.REL.NOINC `($__internal_1_$__cuda_sm10x_tcgen05_guardrail_trap_phase_invalid_during_alloc) ;  /* 0x0000004400c47944 */ /* 0x02afea0003c00000 */
.L_x_54:
[----:B------:R-:W-:Y:S05]  /*2f10*/  WARPSYNC.ALL ;  /* 0x0000000000007948 */ /* 0x000fea0003800000 */
[----:B------:R-:W2:Y:S01]  /*2f20*/  S2UR UR5, SR_CgaCtaId ;  /* 0x00000000000579c3 */ /* 0x000ea20000008800 */
[----:B------:R-:W-:Y:S01]  /*2f30*/  UMOV UR4, 0x400 ;  /* 0x0000040000047882 */ /* 0x000fe20000000000 */
[----:B------:R-:W-:-:S06]  /*2f40*/  NOP ;  /* 0x0000000000007918 */ /* 0x000fcc0000000000 */
[----:B------:R-:W-:Y:S06]  /*2f50*/  BAR.ARV 0x6, 0xa0 ;  /* 0x0182800000007b1d */ /* 0x000fec0000002000 */
[----:B------:R-:W4:Y:S01]  /*2f60*/  LDCU UR7, c[0x0][0x38c] ;  /* 0x00007180ff0777ac */ /* 0x000f220008000800 */
[----:B------:R-:W-:Y:S01]  /*2f70*/  IMAD.MOV.U32 R11, RZ, RZ, 0x1 ;  /* 0x00000001ff0b7424 */ /* 0x000fe200078e00ff */
[----:B------:R-:W-:Y:S01]  /*2f80*/  CS2R R8, SRZ ;  /* 0x0000000000087805 */ /* 0x000fe2000001ff00 */
[----:B------:R-:W-:Y:S01]  /*2f90*/  IMAD.MOV.U32 R10, RZ, RZ, RZ ;  /* 0x000000ffff0a7224 */ /* 0x000fe200078e00ff */
[----:B------:R-:W3:Y:S01]  /*2fa0*/  LDCU UR6, c[0x0][0x38c] ;  /* 0x00007180ff0677ac */ /* 0x000ee20008000800 */
[----:B------:R-:W-:Y:S01]  /*2fb0*/  UMOV UR14, URZ ;  /* 0x000000ff000e7c82 */ /* 0x000fe20008000000 */
[----:B------:R-:W-:Y:S01]  /*2fc0*/  UMOV UR13, URZ ;  /* 0x000000ff000d7c82 */ /* 0x000fe20008000000 */
[----:B--2---:R-:W-:Y:S01]  /*2fd0*/  ULEA UR5, UR5, UR4, 0x18 ;  /* 0x0000000405057291 */ /* 0x004fe2000f8ec0ff */
[----:B------:R-:W-:Y:S01]  /*2fe0*/  UMOV UR24, 0x0 ;  /* 0x0000000000187882 */ /* 0x000fe20000000000 */
[----:B------:R-:W-:-:S02]  /*2ff0*/  UMOV UR25, 0x8108090 ;  /* 0x0810809000197882 */ /* 0x000fc40000000000 */
[----:B------:R-:W-:Y:S02]  /*3000*/  UIADD3 UR10, UPT, UPT, UR5, 0x24400, URZ ;  /* 0x00024400050a7890 */ /* 0x000fe4000fffe0ff */
[----:B------:R-:W-:Y:S02]  /*3010*/  UIADD3 UR15, UPT, UPT, UR5, 0x4400, URZ ;  /* 0x00004400050f7890 */ /* 0x000fe4000fffe0ff */
[----:B----4-:R-:W-:Y:S01]  /*3020*/  UIADD3 UR7, UPT, UPT, UR7, 0x7f, URZ ;  /* 0x0000007f07077890 */ /* 0x010fe2000fffe0ff */
[----:B-1----:R-:W1:Y:S01]  /*3030*/  LDS R0, [UR5+0x150] ;  /* 0x00015005ff007984 */ /* 0x002e620008000800 */
[----:B------:R-:W-:Y:S02]  /*3040*/  USHF.R.U32.HI UR10, URZ, 0x4, UR10 ;  /* 0x00000004ff0a7899 */ /* 0x000fe4000801160a */
[----:B------:R-:W-:Y:S02]  /*3050*/  USHF.R.S32.HI UR4, URZ, 0x1f, UR7 ;  /* 0x0000001fff047899 */ /* 0x000fe40008011407 */
[----:B------:R-:W-:-:S02]  /*3060*/  USHF.R.U32.HI UR15, URZ, 0x4, UR15 ;  /* 0x00000004ff0f7899 */ /* 0x000fc4000801160f */
[----:B------:R-:W-:Y:S02]  /*3070*/  ULEA.HI UR4, UR4, UR7, URZ, 0x7 ;  /* 0x0000000704047291 */ /* 0x000fe4000f8f38ff */
[----:B------:R-:W-:Y:S02]  /*3080*/  ULOP3.LUT UR10, UR10, 0x3fff, URZ, 0xc0, !UPT ;  /* 0x00003fff0a0a7892 */ /* 0x000fe4000f8ec0ff */
[----:B------:R-:W-:Y:S01]  /*3090*/  USHF.R.S32.HI UR4, URZ, 0x7, UR4 ;  /* 0x00000007ff047899 */ /* 0x000fe20008011404 */
[----:B------:R-:W-:Y:S01]  /*30a0*/  UMOV UR22, 0x0 ;  /* 0x0000000000167882 */ /* 0x000fe20000000000 */
[----:B------:R-:W-:Y:S02]  /*30b0*/  UMOV UR23, 0x8108090 ;  /* 0x0810809000177882 */ /* 0x000fe40000000000 */
[----:B------:R-:W-:Y:S02]  /*30c0*/  UISETP.LT.AND UP0, UPT, UR4, 0x1, UPT ;  /* 0x000000010400788c */ /* 0x000fe4000bf01270 */
[----:B------:R-:W-:-:S02]  /*30d0*/  ULOP3.LUT UR15, UR15, 0x3fff, URZ, 0xc0, !UPT ;  /* 0x00003fff0f0f7892 */ /* 0x000fc4000f8ec0ff */
[----:B------:R-:W-:Y:S02]  /*30e0*/  USEL UR9, UR4, 0x1, !UP0 ;  /* 0x0000000104097887 */ /* 0x000fe4000c000000 */
[----:B------:R-:W-:Y:S02]  /*30f0*/  ULOP3.LUT UR10, UR10, 0x10000, URZ, 0xfc, !UPT ;  /* 0x000100000a0a7892 */ /* 0x000fe4000f8efcff */
[----:B------:R-:W-:Y:S02]  /*3100*/  UIADD3 UR9, UPT, UPT, -UR9, URZ, URZ ;  /* 0x000000ff09097290 */ /* 0x000fe4000fffe1ff */
[----:B---3--:R-:W-:Y:S01]  /*3110*/  UISETP.GE.AND UP3, UPT, UR6, 0x1, UPT ;  /* 0x000000010600788c */ /* 0x008fe2000bf66270 */
[----:B------:R-:W-:Y:S01]  /*3120*/  UMOV UR20, 0x0 ;  /* 0x0000000000147882 */ /* 0x000fe20000000000 */
[----:B------:R-:W-:Y:S01]  /*3130*/  UMOV UR21, 0x8108090 ;  /* 0x0810809000157882 */ /* 0x000fe20000000000 */
[----:B------:R-:W-:Y:S01]  /*3140*/  UMOV UR18, 0x0 ;  /* 0x0000000000127882 */ /* 0x000fe20000000000 */
[----:B------:R-:W-:Y:S01]  /*3150*/  UMOV UR19, 0x8108090 ;  /* 0x0810809000137882 */ /* 0x000fe20000000000 */
[----:B-1----:R-:W-:-:S15]  /*3160*/  R2UR UR16, R0 ;  /* 0x00000000001072ca */ /* 0x002fde00000e0000 */
.L_x_63:
[----:B------:R-:W-:Y:S02]  /*3170*/  LEA R0, R10, UR5, 0x3 ;  /* 0x000000050a007c11 */ /* 0x000fe4000f8e18ff */
[----:B------:R-:W-:Y:S02]  /*3180*/  SHF.L.U32 R5, R9, 0x1f, RZ ;  /* 0x0000001f09057819 */ /* 0x000fe400000006ff */
[----:B------:R-:W-:Y:S01]  /*3190*/  PLOP3.LUT P0, PT, PT, PT, UP3, 0x80, 0x8 ;  /* 0x000000000008781c */ /* 0x000fe20003f0f038 */
[----:B------:R-:W-:Y:S01]  /*31a0*/  VIADD R3, R0, 0xb0 ;  /* 0x000000b000037836 */ /* 0x000fe20000000000 */
[----:B-1----:R-:W1:Y:S02]  /*31b0*/  SYNCS.PHASECHK.TRANS64.TRYWAIT P1, [R0+URZ+0xa0], R5 ;  /* 0x0000a005000075a7 */ /* 0x002e6400080211ff */
[----:B-1-3--:R-:W-:Y:S09]  /*31c0*/  @!P1 BRA `(.L_x_57) ;  /* 0x0000003c00e09947 */ /* 0x00aff20003800000 */
.L_x_122:
[----:B------:R-:W-:Y:S01]  /*31d0*/  LEA R4, R10, UR5, 0x4 ;  /* 0x000000050a047c11 */ /* 0x000fe2000f8e20ff */
[----:B------:R-:W-:Y:S01]  /*31e0*/  @UP3 ULEA UR6, UR13, UR5, 0x3 ;  /* 0x000000050d063291 */ /* 0x000fe2000f8e18ff */
[----:B------:R-:W-:Y:S01]  /*31f0*/  PLOP3.LUT P2, PT, PT, PT, PT, 0x80, 0x8 ;  /* 0x000000000008781c */ /* 0x000fe20003f4f070 */
[----:B------:R-:W-:Y:S01]  /*3200*/  ULEA UR7, UR14, UR5, 0x3 ;  /* 0x000000050e077291 */ /* 0x000fe2000f8e18ff */
[----:B------:R-:W-:Y:S01]  /*3210*/  PRMT R3, RZ, 0x654, R3 ;  /* 0x00000654ff037816 */ /* 0x000fe20000000003 */
[----:B------:R-:W-:Y:S01]  /*3220*/  ULEA UR8, UR14, UR16, 0x6 ;  /* 0x000000100e087291 */ /* 0x000fe2000f8e30ff */
[----:B-1----:R-:W1:Y:S01]  /*3230*/  LDS.128 R4, [R4+0x130] ;  /* 0x0001300004047984 */ /* 0x002e620000000c00 */
[----:B------:R-:W-:Y:S02]  /*3240*/  @P0 SHF.L.U32 R2, R8, 0x1f, RZ ;  /* 0x0000001f08020819 */ /* 0x000fe400000006ff */
[----:B------:R-:W-:Y:S01]  /*3250*/  SHF.L.U32 R0, R11, 0x1f, RZ ;  /* 0x0000001f0b007819 */ /* 0x000fe200000006ff */
[----:B------:R-:W-:Y:S01]  /*3260*/  @!PT LDS RZ, [RZ] ;  /* 0x00000000fffff984 */ /* 0x000fe20000000800 */
[----:B------:R-:W-:Y:S01]  /*3270*/  @!PT LDS RZ, [RZ] ;  /* 0x00000000fffff984 */ /* 0x000fe20000000800 */
[----:B------:R-:W-:Y:S01]  /*3280*/  @!PT LDS RZ, [RZ] ;  /* 0x00000000fffff984 */ /* 0x000fe20000000800 */
[----:B------:R-:W-:Y:S01]  /*3290*/  @!PT LDS RZ, [RZ] ;  /* 0x00000000fffff984 */ /* 0x000fe20000000800 */
[----:B------:R2:W-:Y:S06]  /*32a0*/  MEMBAR.ALL.CTA ;  /* 0x0000000000007992 */ /* 0x0005ec0000008000 */
[----:B--2---:R-:W2:Y:S02]  /*32b0*/  FENCE.VIEW.ASYNC.S ;  /* 0x00000000000073c6 */ /* 0x004ea40000000000 */
[----:B--2---:R2:W-:Y:S01]  /*32c0*/  SYNCS.ARRIVE.TRANS64.RED.A1T0 RZ, [R3+URZ], RZ ;  /* 0x000000ff03ff79a7 */ /* 0x0045e200081004ff */
[----:B------:R2:W3:Y:S01]  /*32d0*/  @P0 SYNCS.PHASECHK.TRANS64.TRYWAIT P2, [UR6], R2 ;  /* 0x00000002ff0005a7 */ /* 0x0004e20008041106 */
[----:B-1----:R-:W-:Y:S01]  /*32e0*/  LOP3.LUT P1, RZ, R6, 0x1, RZ, 0xc0, !PT ;  /* 0x0000000106ff7812 */ /* 0x002fe2000782c0ff */
[----:B------:R-:W1:Y:S02]  /*32f0*/  SYNCS.PHASECHK.TRANS64.TRYWAIT P0, [UR7+0xe0], R0 ;  /* 0x0000e000ff0075a7 */ /* 0x000e640008001107 */
[----:B-123--:R-:W-:Y:S10]  /*3300*/  @!P0 BRA `(.L_x_58) ;  /* 0x0000003c00a48947 */ /* 0x00eff40003800000 */
.L_x_124:
[----:B------:R-:W-:Y:S01]  /*3310*/  IADD3 R10, PT, PT, R10, 0x1, RZ ;  /* 0x000000010a0a7810 */ /* 0x000fe20007ffe0ff */
[----:B------:R-:W-:Y:S06]  /*3320*/  BRA.U !UP3, `(.L_x_59) ;  /* 0x000000010bc07547 */ /* 0x000fec000b800000 */
[----:B------:R-:W-:Y:S01]  /*3330*/  UPLOP3.LUT UP4, UPT, UPT, UPT, UPT, 0x40, 0x4 ;  /* 0x000000000004789c */ /* 0x000fe20003f8e870 */
[----:B------:R-:W-:Y:S01]  /*3340*/  UMOV UR12, UR9 ;  /* 0x00000009000c7c82 */ /* 0x000fe20008000000 */
[----:B------:R-:W-:Y:S01]  /*3350*/  UMOV UR11, UR4 ;  /* 0x00000004000b7c82 */ /* 0x000fe20008000000 */
[----:B------:R-:W-:-:S08]  /*3360*/  UMOV UR17, UR13 ;  /* 0x0000000d00117c82 */ /* 0x000fd00008000000 */
.L_x_62:
[----:B------:R-:W-:Y:S02]  /*3370*/  UIADD3 UR12, UPT, UPT, UR12, 0x1, URZ ;  /* 0x000000010c0c7890 */ /* 0x000fe4000fffe0ff */
[----:B--2---:R-:W-:Y:S02]  /*3380*/  ULEA UR6, UR17, UR5, 0x3 ;  /* 0x0000000511067291 */ /* 0x004fe4000f8e18ff */
[----:B------:R-:W-:Y:S01]  /*3390*/  UISETP.NE.AND UP0, UPT, UR12, URZ, UPT ;  /* 0x000000ff0c00728c */ /* 0x000fe2000bf05270 */
[----:B---3--:R-:W-:Y:S10]  /*33a0*/  @P2 BRA `(.L_x_60) ;  /* 0x00000000000c2947 */ /* 0x008ff40003800000 */
[----:B-1----:R-:W-:Y:S04]  /*33b0*/  SHF.L.U32 R3, R8, 0x1f, RZ ;  /* 0x0000001f08037819 */ /* 0x002fe800000006ff */
[----:B------:R-:W1:Y:S02]  /*33c0*/  SYNCS.PHASECHK.TRANS64.TRYWAIT P0, [UR6], R3 ;  /* 0x00000003ff0075a7 */ /* 0x000e640008001106 */
[----:B-1----:R-:W-:Y:S05]  /*33d0*/  @!P0 BRA `(.L_x_61) ;  /* 0x0000003c00888947 */ /* 0x002fea0003800000 */
.L_x_60:
[----:B------:R-:W-:Y:S01]  /*33e0*/  UISETP.NE.AND UP1, UPT, UR11, 0x1, UPT ;  /* 0x000000010b00788c */ /* 0x000fe2000bf25270 */
[----:B------:R-:W-:Y:S01]  /*33f0*/  PLOP3.LUT P2, PT, PT, PT, PT, 0x80, 0x8 ;  /* 0x000000000008781c */ /* 0x000fe20003f4f070 */
[----:B------:R-:W-:Y:S02]  /*3400*/  UIADD3 UR13, UPT, UPT, UR17, 0x1, URZ ;  /* 0x00000001110d7890 */ /* 0x000fe4000fffe0ff */
[----:B------:R-:W-:Y:S02]  /*3410*/  ULEA UR28, UR17, UR15, 0xa ;  /* 0x0000000f111c7291 */ /* 0x000fe4000f8e50ff */
[----:B------:R-:W-:Y:S01]  /*3420*/  UISETP.NE.AND UP2, UPT, UR13, 0x8, UPT ;  /* 0x000000080d00788c */ /* 0x000fe2000bf45270 */
[----:B------:R-:W-:Y:S01]  /*3430*/  PLOP3.LUT P0, PT, PT, PT, UP1, 0x80, 0x8 ;  /* 0x000000000008781c */ /* 0x000fe20003f0f018 */
[----:B------:R-:W-:Y:S02]  /*3440*/  UIADD3 UR40, UPT, UPT, UR28, 0x100, URZ ;  /* 0x000001001c287890 */ /* 0x000fe4000fffe0ff */
[----:B------:R-:W-:Y:S02]  /*3450*/  USEL UR27, URZ, 0x1, UP2 ;  /* 0x00000001ff1b7887 */ /* 0x000fe40009000000 */
[----:B------:R-:W-:Y:S02]  /*3460*/  USEL UR13, UR13, URZ, UP2 ;  /* 0x000000ff0d0d7287 */ /* 0x000fe40009000000 */
[----:B------:R-:W-:Y:S02]  /*3470*/  UIADD3 UR36, UPT, UPT, UR28, 0x200, URZ ;  /* 0x000002001c247890 */ /* 0x000fe4000fffe0ff */
[----:B------:R-:W-:Y:S01]  /*3480*/  @UP1 ULEA UR26, UR13, UR5, 0x3 ;  /* 0x000000050d1a1291 */ /* 0x000fe2000f8e18ff */
[----:B------:R-:W-:Y:S01]  /*3490*/  LOP3.LUT R8, R8, UR27, RZ, 0x3c, !PT ;  /* 0x0000001b08087c12 */ /* 0x000fe2000f8e3cff */
[----:B------:R-:W-:Y:S02]  /*34a0*/  UIADD3 UR32, UPT, UPT, UR28, 0x300, URZ ;  /* 0x000003001c207890 */ /* 0x000fe4000fffe0ff */
[----:B------:R-:W-:Y:S01]  /*34b0*/  UIADD3 UR6, UPT, UPT, UR6, 0x40, URZ ;  /* 0x0000004006067890 */ /* 0x000fe2000fffe0ff */
[----:B-1----:R-:W-:Y:S01]  /*34c0*/  @P0 SHF.L.U32 R0, R8, 0x1f, RZ ;  /* 0x0000001f08000819 */ /* 0x002fe200000006ff */
[----:B------:R-:W-:Y:S01]  /*34d0*/  UIADD3 UR11, UPT, UPT, UR11, -0x1, URZ ;  /* 0xffffffff0b0b7890 */ /* 0x000fe2000fffe0ff */
[----:B------:R-:W-:Y:S02]  /*34e0*/  UMOV UR29, 0x40004040 ;  /* 0x40004040001d7882 */ /* 0x000fe40000000000 */
[----:B------:R2:W3:Y:S01]  /*34f0*/  @P0 SYNCS.PHASECHK.TRANS64.TRYWAIT P2, [UR26], R0 ;  /* 0x00000000ff0005a7 */ /* 0x0004e2000804111a */
[----:B------:R-:W-:Y:S01]  /*3500*/  ULEA UR26, UR17, UR10, 0x9 ;  /* 0x0000000a111a7291 */ /* 0x000fe2000f8e48ff */
[----:B------:R-:W-:Y:S01]  /*3510*/  UMOV UR27, 0x40004040 ;  /* 0x40004040001b7882 */ /* 0x000fe20000000000 */
[----:B------:R-:W-:Y:S02]  /*3520*/  UMOV UR41, 0x40004040 ;  /* 0x4000404000297882 */ /* 0x000fe40000000000 */
[----:B------:R-:W-:Y:S02]  /*3530*/  UIADD3 UR38, UPT, UPT, UR26, 0x2, URZ ;  /* 0x000000021a267890 */ /* 0x000fe4000fffe0ff */
[----:B------:R-:W-:Y:S02]  /*3540*/  UIADD3 UR34, UPT, UPT, UR26, 0x4, URZ ;  /* 0x000000041a227890 */ /* 0x000fe4000fffe0ff */
[----:B------:R-:W-:Y:S01]  /*3550*/  UIADD3 UR30, UPT, UPT, UR26, 0x6, URZ ;  /* 0x000000061a1e7890 */ /* 0x000fe2000fffe0ff */
[----:B------:R2:W-:Y:S01]  /*3560*/  UTCQMMA gdesc[UR28], gdesc[UR26], tmem[UR8], tmem[UR24], idesc[UR25], UP4 ;  /* 0x00ff181a1c0075ea */ /* 0x0005e2000a000308 */
[----:B------:R-:W-:Y:S01]  /*3570*/  UPLOP3.LUT UP4, UPT, UPT, UPT, UPT, 0x80, 0x8 ;  /* 0x000000000008789c */ /* 0x000fe20003f8f070 */
[----:B------:R-:W-:Y:S01]  /*3580*/  UMOV UR39, 0x40004040 ;  /* 0x4000404000277882 */ /* 0x000fe20000000000 */
[----:B------:R-:W-:Y:S01]  /*3590*/  UMOV UR37, 0x40004040 ;  /* 0x4000404000257882 */ /* 0x000fe20000000000 */
[----:B------:R2:W-:Y:S01]  /*35a0*/  UTCQMMA gdesc[UR40], gdesc[UR38], tmem[UR8], tmem[UR22], idesc[UR23], UPT ;  /* 0x00ff1626280075ea */ /* 0x0005e2000b800308 */
[----:B------:R-:W-:Y:S01]  /*35b0*/  UMOV UR35, 0x40004040 ;  /* 0x4000404000237882 */ /* 0x000fe20000000000 */
[----:B------:R-:W-:Y:S01]  /*35c0*/  UMOV UR33, 0x40004040 ;  /* 0x4000404000217882 */ /* 0x000fe20000000000 */
[----:B------:R-:W-:Y:S01]  /*35d0*/  UMOV UR31, 0x40004040 ;  /* 0x40004040001f7882 */ /* 0x000fe20000000000 */
[----:B------:R2:W-:Y:S01]  /*35e0*/  UTCQMMA gdesc[UR36], gdesc[UR34], tmem[UR8], tmem[UR20], idesc[UR21], UPT ;  /* 0x00ff1422240075ea */ /* 0x0005e2000b800308 */
[----:B------:R2:W-:Y:S01]  /*35f0*/  UTCQMMA gdesc[UR32], gdesc[UR30], tmem[UR8], tmem[UR18], idesc[UR19], UPT ;  /* 0x00ff121e200075ea */ /* 0x0005e2000b800308 */
[----:B------:R2:W-:Y:S01]  /*3600*/  UTCBAR [UR6], URZ ;  /* 0x000000ff060073e9 */ /* 0x0005e200080000ff */
[----:B------:R-:W-:Y:S01]  /*3610*/  UMOV UR17, UR13 ;  /* 0x0000000d00117c82 */ /* 0x000fe20008000000 */
[----:B------:R-:W-:Y:S05]  /*3620*/  BRA.U UP0, `(.L_x_62) ;  /* 0xfffffffd00507547 */ /* 0x000fea000b83ffff */
.L_x_59:
[----:B------:R-:W-:Y:S01]  /*3630*/  UIADD3 UR14, UPT, UPT, UR14, 0x1, URZ ;  /* 0x000000010e0e7890 */ /* 0x000fe2000fffe0ff */
[C---:B------:R-:W-:Y:S01]  /*3640*/  ISETP.NE.AND P0, PT, R10.reuse, 0x2, PT ;  /* 0x000000020a00780c */ /* 0x040fe20003f05270 */
[----:B------:R-:W-:Y:S02]  /*3650*/  UIADD3 UR7, UPT, UPT, UR7, 0xc0, URZ ;  /* 0x000000c007077890 */ /* 0x000fe4000fffe0ff */
[----:B------:R-:W-:Y:S01]  /*3660*/  UISETP.NE.AND UP0, UPT, UR14, 0x4, UPT ;  /* 0x000000040e00788c */ /* 0x000fe2000bf05270 */
[----:B-12---:R-:W-:Y:S02]  /*3670*/  SEL R0, RZ, 0x1, P0 ;  /* 0x00000001ff007807 */ /* 0x006fe40000000000 */
[----:B------:R-:W-:Y:S01]  /*3680*/  SEL R10, R10, RZ, P0 ;  /* 0x000000ff0a0a7207 */ /* 0x000fe20000000000 */
[----:B------:R-:W-:Y:S01]  /*3690*/  USEL UR6, URZ, 0x1, UP0 ;  /* 0x00000001ff067887 */ /* 0x000fe20008000000 */
[----:B------:R-:W-:Y:S01]  /*36a0*/  LOP3.LUT R9, R9, R0, RZ, 0x3c, !PT ;  /* 0x0000000009097212 */ /* 0x000fe200078e3cff */
[----:B------:R-:W-:Y:S01]  /*36b0*/  USEL UR14, UR14, URZ, UP0 ;  /* 0x000000ff0e0e7287 */ /* 0x000fe20008000000 */
[----:B------:R1:W-:Y:S03]  /*36c0*/  UTCBAR [UR7], URZ ;  /* 0x000000ff070073e9 */ /* 0x0003e600080000ff */
[----:B------:R-:W-:Y:S01]  /*36d0*/  LOP3.LUT R11, R11, UR6, RZ, 0x3c, !PT ;  /* 0x000000060b0b7c12 */ /* 0x000fe2000f8e3cff */
[----:B------:R-:W-:Y:S07]  /*36e0*/  @P1 BRA `(.L_x_63) ;  /* 0xfffffff800a01947 */ /* 0x000fee000383ffff */
[----:B------:R-:W2:Y:S01]  /*36f0*/  S2UR UR4, SR_CgaCtaId ;  /* 0x00000000000479c3 */ /* 0x000ea20000008800 */
[----:B------:R-:W-:Y:S01]  /*3700*/  ELECT P0, URZ, PT ;  /* 0x0000000000ff782f */ /* 0x000fe20003800000 */
[----:B------:R-:W-:Y:S01]  /*3710*/  IMAD.MOV.U32 R0, RZ, RZ, 0x1 ;  /* 0x00000001ff007424 */ /* 0x000fe200078e00ff */
[----:B------:R-:W-:Y:S01]  /*3720*/  UIADD3 UR5, UPT, UPT, UR5, 0xe0, URZ ;  /* 0x000000e005057890 */ /* 0x000fe2000fffe0ff */
[----:B------:R-:W-:Y:S01]  /*3730*/  SHF.L.U32 R3, R11, 0x1f, RZ ;  /* 0x0000001f0b037819 */ /* 0x000fe200000006ff */
[----:B------:R-:W-:-:S03]  /*3740*/  UMOV UR6, 0x40 ;  /* 0x0000004000067882 */ /* 0x000fc60000000000 */
[----:B------:R-:W-:Y:S01]  /*3750*/  UVIRTCOUNT.DEALLOC.SMPOOL 0x80 ;  /* 0x000000800000784c */ /* 0x000fe20000000000 */
[----:B--2---:R-:W-:Y:S02]  /*3760*/  ULEA UR4, UR4, UR6, 0x18 ;  /* 0x0000000604047291 */ /* 0x004fe4000f8ec0ff */
[----:B------:R-:W-:-:S07]  /*3770*/  ULEA UR6, UR14, UR5, 0x3 ;  /* 0x000000050e067291 */ /* 0x000fce000f8e18ff */
[----:B------:R2:W-:Y:S02]  /*3780*/  @P0 STS.U8 [UR4+0x1c], R0 ;  /* 0x00001c00ff000988 */ /* 0x0005e40008000004 */
[----:B------:R-:W4:Y:S02]  /*3790*/  SYNCS.PHASECHK.TRANS64.TRYWAIT P0, [UR6], R3 ;  /* 0x00000003ff0075a7 */ /* 0x000f240008001106 */
[----:B--2-4-:R-:W-:Y:S05]  /*37a0*/  @!P0 BRA `(.L_x_64) ;  /* 0x0000003800ac8947 */ /* 0x014fea0003800000 */
.L_x_127:
[----:B-1----:R-:W-:-:S04]  /*37b0*/  UIADD3 UR7, UPT, UPT, UR14, 0x1, URZ ;  /* 0x000000010e077890 */ /* 0x002fc8000fffe0ff */
[----:B------:R-:W-:-:S04]  /*37c0*/  UISETP.NE.AND UP0, UPT, UR7, 0x4, UPT ;  /* 0x000000040700788c */ /* 0x000fc8000bf05270 */
[----:B------:R-:W-:Y:S02]  /*37d0*/  USEL UR8, URZ, 0x1, UP0 ;  /* 0x00000001ff087887 */ /* 0x000fe40008000000 */
[----:B------:R-:W-:-:S04]  /*37e0*/  USEL UR7, UR7, URZ, UP0 ;  /* 0x000000ff07077287 */ /* 0x000fc80008000000 */
[----:B------:R-:W-:Y:S01]  /*37f0*/  ULEA UR6, UR7, UR5, 0x3 ;  /* 0x0000000507067291 */ /* 0x000fe2000f8e18ff */
[----:B------:R-:W-:-:S04]  /*3800*/  LOP3.LUT R2, R11, UR8, RZ, 0x3c, !PT ;  /* 0x000000080b027c12 */ /* 0x000fc8000f8e3cff */
[----:B--2---:R-:W-:-:S04]  /*3810*/  SHF.L.U32 R3, R2, 0x1f, RZ ;  /* 0x0000001f02037819 */ /* 0x004fc800000006ff */
[----:B------:R-:W1:Y:S02]  /*3820*/  SYNCS.PHASECHK.TRANS64.TRYWAIT P0, [UR6], R3 ;  /* 0x00000003ff0075a7 */ /* 0x000e640008001106 */
[----:B-1----:R-:W-:Y:S05]  /*3830*/  @!P0 BRA `(.L_x_65) ;  /* 0x0000003800a08947 */ /* 0x002fea0003800000 */
.L_x_129:
        /* <DEDUP_REMOVED lines=9> */
.L_x_131:
[----:B------:R-:W-:-:S04]  /*38d0*/  UIADD3 UR7, UPT, UPT, UR7, 0x1, URZ ;  /* 0x0000000107077890 */ /* 0x000fc8000fffe0ff */
[----:B------:R-:W-:-:S04]  /*38e0*/  UISETP.NE.AND UP0, UPT, UR7, 0x4, UPT ;  /* 0x000000040700788c */ /* 0x000fc8000bf05270 */
[----:B------:R-:W-:Y:S02]  /*38f0*/  USEL UR6, URZ, 0x1, UP0 ;  /* 0x00000001ff067887 */ /* 0x000fe40008000000 */
[----:B------:R-:W-:-:S04]  /*3900*/  USEL UR7, UR7, URZ, UP0 ;  /* 0x000000ff07077287 */ /* 0x000fc80008000000 */
[----:B------:R-:W-:Y:S01]  /*3910*/  ULEA UR7, UR7, UR5, 0x3 ;  /* 0x0000000507077291 */ /* 0x000fe2000f8e18ff */
[----:B-1----:R-:W-:-:S04]  /*3920*/  LOP3.LUT R3, R2, UR6, RZ, 0x3c, !PT ;  /* 0x0000000602037c12 */ /* 0x002fc8000f8e3cff */
[----:B------:R-:W-:-:S04]  /*3930*/  SHF.L.U32 R3, R3, 0x1f, RZ ;  /* 0x0000001f03037819 */ /* 0x000fc800000006ff */
[----:B------:R-:W1:Y:S02]  /*3940*/  SYNCS.PHASECHK.TRANS64.TRYWAIT P0, [UR7], R3 ;  /* 0x00000003ff0075a7 */ /* 0x000e640008001107 */
[----:B-1----:R-:W-:Y:S05]  /*3950*/  @!P0 BRA `(.L_x_67) ;  /* 0x0000003800888947 */ /* 0x002fea0003800000 */
.L_x_133:
[----:B------:R-:W-:Y:S01]  /*3960*/  NOP ;  /* 0x0000000000007918 */ /* 0x000fe20000000000 */
[----:B-1----:R-:W1:Y:S01]  /*3970*/  LDS R0, [UR4+0x14] ;  /* 0x00001404ff007984 */ /* 0x002e620008000800 */
[----:B------:R-:W-:Y:S01]  /*3980*/  ULOP3.LUT UR6, UR16, 0xffff, URZ, 0xc0, !UPT ;  /* 0x0000ffff10067892 */ /* 0x000fe2000f8ec0ff */
[----:B------:R-:W-:Y:S01]  /*3990*/  UMOV UR8, 0xffff ;  /* 0x0000ffff00087882 */ /* 0x000fe20000000000 */
[----:B------:R-:W-:Y:S02]  /*39a0*/  UMOV UR5, 0x1 ;  /* 0x0000000100057882 */ /* 0x000fe40000000000 */
[----:B------:R-:W-:-:S04]  /*39b0*/  USHF.R.U32.HI UR6, URZ, 0x5, UR6 ;  /* 0x00000005ff067899 */ /* 0x000fc80008011606 */
[----:B------:R-:W-:Y:S02]  /*39c0*/  USHF.L.U32 UR8, UR8, UR6, URZ ;  /* 0x0000000608087299 */ /* 0x000fe400080006ff */
[----:B------:R-:W-:-:S04]  /*39d0*/  USHF.L.U32 UR5, UR5, UR6, URZ ;  /* 0x0000000605057299 */ /* 0x000fc800080006ff */
[----:B-1----:R-:W-:-:S04]  /*39e0*/  LOP3.LUT R0, R0, UR8, RZ, 0xc0, !PT ;  /* 0x0000000800007c12 */ /* 0x002fc8000f8ec0ff */
[----:B------:R-:W-:-:S13]  /*39f0*/  ISETP.NE.AND P0, PT, R0, UR8, PT ;  /* 0x0000000800007c0c */ /* 0x000fda000bf05270 */
[----:B------:R-:W-:Y:S05]  /*3a00*/  @P0 BRA `(.L_x_68) ;  /* 0x0000000000580947 */ /* 0x000fea0003800000 */
[----:B------:R-:W1:Y:S02]  /*3a10*/  LDS R0, [UR4+0x18] ;  /* 0x00001804ff007984 */ /* 0x000e640008000800 */
[----:B-1----:R-:W-:-:S04]  /*3a20*/  LOP3.LUT R0, R0, UR5, RZ, 0xc0, !PT ;  /* 0x0000000500007c12 */ /* 0x002fc8000f8ec0ff */
[----:B------:R-:W-:-:S13]  /*3a30*/  ISETP.NE.AND P0, PT, R0, UR5, PT ;  /* 0x0000000500007c0c */ /* 0x000fda000bf05270 */
[----:B------:R-:W-:Y:S05]  /*3a40*/  @P0 BRA `(.L_x_69) ;  /* 0x00000000003c0947 */ /* 0x000fea0003800000 */
[----:B------:R-:W1:Y:S01]  /*3a50*/  S2R R2, SR_LANEID ;  /* 0x0000000000027919 */ /* 0x000e620000000000 */
[----:B------:R-:W-:Y:S01]  /*3a60*/  ULOP3.LUT UR8, URZ, UR8, URZ, 0x33, !UPT ;  /* 0x00000008ff087292 */ /* 0x000fe2000f8e33ff */
[----:B------:R-:W-:Y:S01]  /*3a70*/  LOP3.LUT R4, RZ, UR5, RZ, 0x33, !PT ;  /* 0x00000005ff047c12 */ /* 0x000fe2000f8e33ff */
[----:B------:R-:W-:Y:S02]  /*3a80*/  VOTEU.ANY UR7, UPT, PT ;  /* 0x0000000000077886 */ /* 0x000fe400038e0100 */
[----:B------:R-:W-:Y:S01]  /*3a90*/  UFLO.U32 UR7, UR7 ;  /* 0x00000007000772bd */ /* 0x000fe200080e0000 */
[----:B------:R-:W2:Y:S01]  /*3aa0*/  REDUX UR5, R4 ;  /* 0x00000000040573c4 */ /* 0x000ea20000000000 */
[----:B------:R-:W-:-:S06]  /*3ab0*/  IMAD.U32 R0, RZ, RZ, UR8 ;  /* 0x00000008ff007e24 */ /* 0x000fcc000f8e00ff */
[----:B------:R4:W-:Y:S01]  /*3ac0*/  UTCATOMSWS.AND URZ, UR8 ;  /* 0x0000000800ff79e3 */ /* 0x0009e20008000000 */
[----:B------:R-:W3:Y:S01]  /*3ad0*/  REDUX UR6, R0 ;  /* 0x00000000000673c4 */ /* 0x000ee20000000000 */
[----:B-1----:R-:W-:Y:S01]  /*3ae0*/  ISETP.EQ.U32.AND P0, PT, R2, UR7, PT ;  /* 0x0000000702007c0c */ /* 0x002fe2000bf02070 */
[----:B--2---:R-:W-:Y:S01]  /*3af0*/  IMAD.U32 R2, RZ, RZ, UR5 ;  /* 0x00000005ff027e24 */ /* 0x004fe2000f8e00ff */
[----:B---3--:R-:W-:-:S11]  /*3b00*/  MOV R3, UR6 ;  /* 0x0000000600037c02 */ /* 0x008fd60008000f00 */
[----:B------:R4:W-:Y:S04]  /*3b10*/  @P0 ATOMS.AND RZ, [UR4+0x14], R3 ;  /* 0x00001403ffff098c */ /* 0x0009e8000a800004 */
[----:B------:R4:W-:Y:S01]  /*3b20*/  @P0 ATOMS.AND RZ, [UR4+0x18], R2 ;  /* 0x00001802ffff098c */ /* 0x0009e2000a800004 */
[----:B------:R-:W-:Y:S05]  /*3b30*/  BRA `(.L_x_70) ;  /* 0x0000000000147947 */ /* 0x000fea0003800000 */
.L_x_69:
[----:B------:R-:W-:Y:S02]  /*3b40*/  MOV R2, 0x3b60 ;  /* 0x00003b6000027802 */ /* 0x000fe40000000f00 */
[----:B---3-5:R-:W-:Y:S05]  /*3b50*/  CALL.REL.NOINC `($__internal_0_$__cuda_sm10x_tcgen05_guardrail_trap_col_being_dealloced_not_returned_by_alloc) ;  /* 0x0000003800a47944 */ /* 0x028fea0003c00000 */
[----:B------:R-:W-:Y:S05]  /*3b60*/  BRA `(.L_x_70) ;  /* 0x0000000000087947 */ /* 0x000fea0003800000 */
.L_x_68:
[----:B------:R-:W-:Y:S02]  /*3b70*/  MOV R2, 0x3b90 ;  /* 0x00003b9000027802 */ /* 0x000fe40000000f00 */
[----:B---3-5:R-:W-:Y:S05]  /*3b80*/  CALL.REL.NOINC `($__internal_2_$__cuda_sm10x_tcgen05_guardrail_trap_unallocated_columns_being_dealloced) ;  /* 0x0000003800b07944 */ /* 0x028fea0003c00000 */
.L_x_70:
[----:B------:R-:W-:Y:S01]  /*3b90*/  NOP ;  /* 0x0000000000007918 */ /* 0x000fe20000000000 */
[----:B----4-:R-:W-:Y:S05]  /*3ba0*/  EXIT ;  /* 0x000000000000794d */ /* 0x010fea0003800000 */
.L_x_52:
[----:B------:R-:W-:-:S09]  /*3bb0*/  UISETP.NE.OR UP2, UPT, UR8, 0x3, !UP2 ;  /* 0x000000030800788c */ /* 0x000fd2000d745670 */
[----:B------:R-:W-:Y:S05]  /*3bc0*/  BRA.U UP2, `(.L_x_71) ;  /* 0x0000000902c87547 */ /* 0x000fea000b800000 */
[----:B------:R-:W1:Y:S01]  /*3bd0*/  LDCU.64 UR6, c[0x0][0x888] ;  /* 0x00011100ff0677ac */ /* 0x000e620008000a00 */
[----:B------:R-:W2:Y:S01]  /*3be0*/  LDC R0, c[0x0][0xb30] ;  /* 0x0002cc00ff007b82 */ /* 0x000ea20000000800 */
[----:B------:R-:W-:Y:S01]  /*3bf0*/  IMAD.MOV.U32 R30, RZ, RZ, 0x1 ;  /* 0x00000001ff1e7424 */ /* 0x000fe200078e00ff */
[----:B------:R-:W-:Y:S01]  /*3c00*/  CS2R R28, SRZ ;  /* 0x00000000001c7805 */ /* 0x000fe2000001ff00 */
[----:B------:R-:W4:Y:S01]  /*3c10*/  LDCU.64 UR4, c[0x0][0x890] ;  /* 0x00011200ff0477ac */ /* 0x000f220008000a00 */
[----:B------:R-:W-:Y:S01]  /*3c20*/  IMAD.MOV.U32 R25, RZ, RZ, 0x2000 ;  /* 0x00002000ff197424 */ /* 0x000fe200078e00ff */
[----:B------:R-:W-:-:S03]  /*3c30*/  UMOV UR8, 0x400 ;  /* 0x0000040000087882 */ /* 0x000fc60000000000 */
[----:B------:R-:W3:Y:S01]  /*3c40*/  LDC R19, c[0x0][0x370] ;  /* 0x0000dc00ff137b82 */ /* 0x000ee20000000800 */
[----:B------:R-:W-:-:S07]  /*3c50*/  UPLOP3.LUT UP1, UPT, UPT, UPT, UPT, 0x40, 0x4 ;  /* 0x000000000004789c */ /* 0x000fce0003f2e870 */
[----:B------:R-:W3:Y:S01]  /*3c60*/  LDC R2, c[0x0][0xb0c] ;  /* 0x0002c300ff027b82 */ /* 0x000ee20000000800 */
[----:B-1----:R-:W-:Y:S02]  /*3c70*/  UISETP.NE.U32.AND UP2, UPT, UR6, URZ, UPT ;  /* 0x000000ff0600728c */ /* 0x002fe4000bf45070 */
[----:B------:R-:W-:Y:S02]  /*3c80*/  ULEA UR6, UR37, UR8, 0x18 ;  /* 0x0000000825067291 */ /* 0x000fe4000f8ec0ff */
[----:B------:R-:W-:Y:S02]  /*3c90*/  UISETP.NE.AND.EX UP2, UPT, UR7, URZ, UPT, UP2 ;  /* 0x000000ff0700728c */ /* 0x000fe4000bf45320 */
[----:B------:R-:W-:Y:S01]  /*3ca0*/  UIADD3 UR7, UPT, UPT, UR6, 0x80, URZ ;  /* 0x0000008006077890 */ /* 0x000fe2000fffe0ff */
[----:B------:R-:W1:Y:S01]  /*3cb0*/  LDC R18, c[0x0][0xb20] ;  /* 0x0002c800ff127b82 */ /* 0x000e620000000800 */
[----:B----4-:R-:W-:Y:S01]  /*3cc0*/  UISETP.NE.U32.AND UP3, UPT, UR4, URZ, UPT ;  /* 0x000000ff0400728c */ /* 0x010fe2000bf65070 */
[----:B--2---:R-:W-:Y:S01]  /*3cd0*/  ISETP.NE.AND P1, PT, R0, 0x1, PT ;  /* 0x000000010000780c */ /* 0x004fe20003f25270 */
[----:B------:R-:W-:-:S02]  /*3ce0*/  UPRMT UR37, UR37, 0x654, UR7 ;  /* 0x0000065425257896 */ /* 0x000fc40008000007 */
[----:B------:R-:W-:-:S03]  /*3cf0*/  UISETP.NE.AND.EX UP3, UPT, UR5, URZ, UPT, UP3 ;  /* 0x000000ff0500728c */ /* 0x000fc6000bf65330 */
[----:B------:R-:W2:Y:S08]  /*3d00*/  LDC.64 R32, c[0x0][0x348] ;  /* 0x0000d200ff207b82 */ /* 0x000eb00000000a00 */
[----:B------:R-:W4:Y:S08]  /*3d10*/  LDC.64 R16, c[0x0][0xb10] ;  /* 0x0002c400ff107b82 */ /* 0x000f300000000a00 */
[----:B------:R-:W1:Y:S08]  /*3d20*/  LDC.64 R6, c[0x0][0xb18] ;  /* 0x0002c600ff067b82 */ /* 0x000e700000000a00 */
[----:B------:R-:W1:Y:S08]  /*3d30*/  LDC.64 R4, c[0x0][0xb28] ;  /* 0x0002ca00ff047b82 */ /* 0x000e700000000a00 */
[----:B---3--:R-:W1:Y:S02]  /*3d40*/  LDC R24, c[0x0][0x374] ;  /* 0x0000dd00ff187b82 */ /* 0x008e640000000800 */
.L_x_79:
[C---:B------:R-:W-:Y:S02]  /*3d50*/  LEA R0, R29.reuse, UR6, 0x3 ;  /* 0x000000061d007c11 */ /* 0x040fe4000f8e18ff */
[----:B------:R-:W-:Y:S02]  /*3d60*/  SHF.L.U32 R3, R28, 0x1f, RZ ;  /* 0x0000001f1c037819 */ /* 0x000fe400000006ff */
[----:B------:R-:W-:Y:S02]  /*3d70*/  LEA R20, R29, UR6, 0x4 ;  /* 0x000000061d147c11 */ /* 0x000fe4000f8e20ff */
[----:B---3--:R-:W3:Y:S02]  /*3d80*/  SYNCS.PHASECHK.TRANS64.TRYWAIT P0, [R0+URZ+0xa0], R3 ;  /* 0x0000a003000075a7 */ /* 0x008ee400080011ff */
[----:B---3--:R-:W-:Y:S05]  /*3d90*/  @!P0 BRA `(.L_x_72) ;  /* 0x0000003400908947 */ /* 0x008fea0003800000 */
.L_x_134:
[----:B------:R-:W-:Y:S01]  /*3da0*/  ISETP.GE.AND P0, PT, R72, 0x1, PT ;  /* 0x000000014800780c */ /* 0x000fe20003f06270 */
[----:B------:R-:W1:Y:S01]  /*3db0*/  LDS.128 R20, [R20+0x130] ;  /* 0x0001300014147984 */ /* 0x000e620000000c00 */
[----:B------:R-:W-:Y:S01]  /*3dc0*/  ISETP.NE.U32.AND P4, PT, RZ, UR4, PT ;  /* 0x00000004ff007c0c */ /* 0x000fe2000bf85070 */
[----:B---3--:R-:W-:Y:S01]  /*3dd0*/  VIADD R0, R0, 0xb0 ;  /* 0x000000b000007836 */ /* 0x008fe20000000000 */
[----:B------:R-:W-:Y:S02]  /*3de0*/  SHF.L.U32 R26, R30, 0x1f, RZ ;  /* 0x0000001f1e1a7819 */ /* 0x000fe400000006ff */
[----:B------:R-:W-:Y:S02]  /*3df0*/  ISETP.NE.AND.EX P4, PT, RZ, UR5, PT, P4 ;  /* 0x00000005ff007c0c */ /* 0x000fe4000bf85340 */
[----:B------:R-:W-:Y:S01]  /*3e00*/  PRMT R0, RZ, 0x654, R0 ;  /* 0x00000654ff007816 */ /* 0x000fe20000000000 */
[----:B------:R-:W-:Y:S01]  /*3e10*/  @!PT LDS RZ, [RZ] ;  /* 0x00000000fffff984 */ /* 0x000fe20000000800 */
[----:B------:R-:W-:Y:S01]  /*3e20*/  @!PT LDS RZ, [RZ] ;  /* 0x00000000fffff984 */ /* 0x000fe20000000800 */
[----:B------:R-:W-:Y:S01]  /*3e30*/  @!PT LDS RZ, [RZ] ;  /* 0x00000000fffff984 */ /* 0x000fe20000000800 */
[----:B------:R-:W-:Y:S01]  /*3e40*/  @!PT LDS RZ, [RZ] ;  /* 0x00000000fffff984 */ /* 0x000fe20000000800 */
[----:B------:R3:W-:Y:S06]  /*3e50*/  MEMBAR.ALL.CTA ;  /* 0x0000000000007992 */ /* 0x0007ec0000008000 */
[----:B---3--:R-:W3:Y:S02]  /*3e60*/  FENCE.VIEW.ASYNC.S ;  /* 0x00000000000073c6 */ /* 0x008ee40000000000 */
[----:B---3--:R3:W-:Y:S01]  /*3e70*/  SYNCS.ARRIVE.TRANS64.RED.A1T0 RZ, [R0+URZ], RZ ;  /* 0x000000ff00ff79a7 */ /* 0x0087e200081004ff */
[----:B-1----:R-:W-:Y:S11]  /*3e80*/  LOP3.LUT P3, RZ, R22, 0x1, RZ, 0xc0, !PT ;  /* 0x0000000116ff7812 */ /* 0x002ff6000786c0ff */
[----:B------:R-:W-:Y:S02]  /*3e90*/  @!UPT UIADD3 URZ, UPT, UPT, URZ, URZ, URZ ;  /* 0x000000fffffff290 */ /* 0x000fe4000fffe0ff */
[----:B------:R-:W-:Y:S02]  /*3ea0*/  @P3 MOV R13, R20 ;  /* 0x00000014000d3202 */ /* 0x000fe40000000f00 */
[----:B------:R-:W-:Y:S01]  /*3eb0*/  @P3 LOP3.LUT R8, R21, 0xffff, RZ, 0xc0, !PT ;  /* 0x0000ffff15083812 */ /* 0x000fe200078ec0ff */
[----:B---3--:R-:W-:Y:S06]  /*3ec0*/  @!P0 BRA `(.L_x_73) ;  /* 0x0000000000a48947 */ /* 0x008fec0003800000 */
[----:B------:R-:W-:Y:S01]  /*3ed0*/  IMAD.HI.U32 R31, R24, R7, RZ ;  /* 0x00000007181f7227 */ /* 0x000fe200078e00ff */
[----:B------:R-:W-:Y:S02]  /*3ee0*/  ISETP.NE.AND P0, PT, R6, 0x1, PT ;  /* 0x000000010600780c */ /* 0x000fe40003f05270 */
[----:B------:R-:W-:Y:S01]  /*3ef0*/  ISETP.NE.AND P2, PT, R72, 0x1, PT ;  /* 0x000000014800780c */ /* 0x000fe20003f45270 */
[----:B----4-:R-:W-:Y:S01]  /*3f00*/  IMAD.HI.U32 R34, R19, R16, RZ ;  /* 0x0000001013227227 */ /* 0x010fe200078e00ff */
[----:B------:R-:W-:Y:S02]  /*3f10*/  SHF.R.U32.HI R31, RZ, R18, R31 ;  /* 0x00000012ff1f7219 */ /* 0x000fe4000001161f */
[----:B------:R-:W-:Y:S01]  /*3f20*/  ISETP.NE.AND P5, PT, R2, 0x1, PT ;  /* 0x000000010200780c */ /* 0x000fe20003fa5270 */
[----:B------:R-:W-:Y:S01]  /*3f30*/  IMAD.HI.U32 R36, R13, R16, RZ ;  /* 0x000000100d247227 */ /* 0x000fe200078e00ff */
[----:B------:R-:W-:Y:S02]  /*3f40*/  SHF.R.U32.HI R34, RZ, R17, R34 ;  /* 0x00000011ff227219 */ /* 0x000fe40000011622 */
[----:B------:R-:W-:Y:S01]  /*3f50*/  SEL R3, R24, R31, !P0 ;  /* 0x0000001f18037207 */ /* 0x000fe20004000000 */
[C---:B------:R-:W-:Y:S01]  /*3f60*/  IMAD.HI.U32 R31, R8.reuse, R7, RZ ;  /* 0x00000007081f7227 */ /* 0x040fe200078e00ff */
[----:B------:R-:W-:Y:S02]  /*3f70*/  SEL R11, R19, R34, !P5 ;  /* 0x00000022130b7207 */ /* 0x000fe40006800000 */
[----:B------:R-:W-:Y:S01]  /*3f80*/  SHF.R.U32.HI R36, RZ, R17, R36 ;  /* 0x00000011ff247219 */ /* 0x000fe20000011624 */
[----:B------:R-:W-:Y:S01]  /*3f90*/  IMAD.HI.U32 R38, R3, R4, RZ ;  /* 0x0000000403267227 */ /* 0x000fe200078e00ff */
[----:B------:R-:W-:Y:S03]  /*3fa0*/  SHF.R.U32.HI R31, RZ, R18, R31 ;  /* 0x00000012ff1f7219 */ /* 0x000fe6000001161f */
[----:B------:R-:W-:Y:S01]  /*3fb0*/  IMAD.HI.U32 R34, R11, R4, RZ ;  /* 0x000000040b227227 */ /* 0x000fe200078e00ff */
[----:B------:R-:W-:Y:S02]  /*3fc0*/  @P2 SHF.R.U32.HI R3, RZ, R5, R38 ;  /* 0x00000005ff032219 */ /* 0x000fe40000011626 */
[----:B------:R-:W-:Y:S02]  /*3fd0*/  SEL R9, R8, R31, !P0 ;  /* 0x0000001f08097207 */ /* 0x000fe40004000000 */
[----:B------:R-:W-:Y:S01]  /*3fe0*/  @P2 SHF.R.U32.HI R11, RZ, R5, R34 ;  /* 0x00000005ff0b2219 */ /* 0x000fe20000011622 */
[C---:B------:R-:W-:Y:S01]  /*3ff0*/  IMAD R10, R72.reuse, R3, RZ ;  /* 0x00000003480a7224 */ /* 0x040fe200078e02ff */
[----:B------:R-:W-:Y:S01]  /*4000*/  SEL R3, R13, R36, !P5 ;  /* 0x000000240d037207 */ /* 0x000fe20006800000 */
[C---:B------:R-:W-:Y:S03]  /*4010*/  IMAD.HI.U32 R14, R9.reuse, R4, RZ ;  /* 0x00000004090e7227 */ /* 0x040fe600078e00ff */
[----:B------:R-:W-:Y:S01]  /*4020*/  ISETP.GE.AND P0, PT, R9, R10, PT ;  /* 0x0000000a0900720c */ /* 0x000fe20003f06270 */
[C---:B------:R-:W-:Y:S01]  /*4030*/  IMAD R12, R72.reuse, R11, RZ ;  /* 0x0000000b480c7224 */ /* 0x040fe200078e02ff */
[-C--:B------:R-:W-:Y:S04]  /*4040*/  SHF.R.U32.HI R14, RZ, R5.reuse, R14 ;  /* 0x00000005ff0e7219 */ /* 0x080fe8000001160e */
[----:B------:R-:W-:Y:S02]  /*4050*/  ISETP.GE.OR P0, PT, R3, R12, P0 ;  /* 0x0000000c0300720c */ /* 0x000fe40000706670 */
[----:B------:R-:W-:Y:S05]  /*4060*/  SEL R15, R9, R14, !P2 ;  /* 0x0000000e090f7207 */ /* 0x000fea0005000000 */
[----:B------:R-:W-:Y:S04]  /*4070*/  IMAD.MOV R14, RZ, RZ, -R15 ;  /* 0x000000ffff0e7224 */ /* 0x000fe800078e0a0f */
[----:B------:R-:W-:Y:S02]  /*4080*/  IMAD R14, R72, R14, R9 ;  /* 0x0000000e480e7224 */ /* 0x000fe400078e0209 */
[C---:B------:R-:W-:Y:S05]  /*4090*/  @!P0 IMAD.HI.U32 R10, R3.reuse, R4, RZ ;  /* 0x00000004030a8227 */ /* 0x040fea00078e00ff */
[----:B------:R-:W-:Y:S04]  /*40a0*/  @!P0 SHF.R.U32.HI R10, RZ, R5, R10 ;  /* 0x00000005ff0a8219 */ /* 0x000fe8000001160a */
[----:B------:R-:W-:Y:S01]  /*40b0*/  @!P0 SEL R0, R3, R10, !P2 ;  /* 0x0000000a03008207 */ /* 0x000fe20005000000 */
[----:B------:R-:W-:Y:S03]  /*40c0*/  IMAD.MOV R10, RZ, RZ, -R3 ;  /* 0x000000ffff0a7224 */ /* 0x000fe600078e0a03 */
[----:B------:R-:W-:Y:S01]  /*40d0*/  @!P0 IADD3 R15, PT, PT, R15, -R0, RZ ;  /* 0x800000000f0f8210 */ /* 0x000fe20007ffe0ff */
[----:B------:R-:W-:Y:S01]  /*40e0*/  @!P0 IMAD R0, R11, R14, R0 ;  /* 0x0000000e0b008224 */ /* 0x000fe200078e0200 */
[----:B------:R-:W-:Y:S01]  /*40f0*/  IADD3 R11, PT, PT, -R9, RZ, RZ ;  /* 0x000000ff090b7210 */ /* 0x000fe20007ffe1ff */
[----:B------:R-:W-:Y:S02]  /*4100*/  IMAD R13, R2, R10, R13 ;  /* 0x0000000a020d7224 */ /* 0x000fe400078e020d */
[----:B------:R-:W-:Y:S02]  /*4110*/  @!P0 IMAD R9, R15, R72, R3 ;  /* 0x000000480f098224 */ /* 0x000fe400078e0203 */
[----:B------:R-:W-:Y:S02]  /*4120*/  @!P0 IMAD.MOV.U32 R3, RZ, RZ, R0 ;  /* 0x000000ffff038224 */ /* 0x000fe400078e0000 */
[----:B------:R-:W-:Y:S02]  /*4130*/  IMAD R8, R6, R11, R8 ;  /* 0x0000000b06087224 */ /* 0x000fe400078e0208 */
[----:B------:R-:W-:Y:S02]  /*4140*/  IMAD R13, R3, R2, R13 ;  /* 0x00000002030d7224 */ /* 0x000fe400078e020d */
[----:B------:R-:W-:Y:S02]  /*4150*/  IMAD R8, R9, R6, R8 ;  /* 0x0000000609087224 */ /* 0x000fe400078e0208 */
.L_x_73:
[----:B------:R-:W-:Y:S05]  /*4160*/  BRA.U UP1, `(.L_x_74) ;  /* 0x0000000101107547 */ /* 0x000fea000b800000 */
[----:B------:R-:W-:Y:S04]  /*4170*/  MOV R0, UR13 ;  /* 0x0000000d00007c02 */ /* 0x000fe80008000f00 */
[----:B------:R-:W-:Y:S04]  /*4180*/  SHF.L.U32 R3, R0, 0x1f, RZ ;  /* 0x0000001f00037819 */ /* 0x000fe800000006ff */
[----:B------:R-:W1:Y:S02]  /*4190*/  SYNCS.PHASECHK.TRANS64.TRYWAIT P0, [UR6+0x98], R3 ;  /* 0x00009803ff0075a7 */ /* 0x000e640008001106 */
[----:B-1----:R-:W-:Y:S05]  /*41a0*/  @!P0 BRA `(.L_x_75) ;  /* 0x0000003000a08947 */ /* 0x002fea0003800000 */
.L_x_74:
[----:B------:R-:W-:Y:S05]  /*41b0*/  BRA.U !UP3, `(.L_x_76) ;  /* 0x000000010b347547 */ /* 0x000fea000b800000 */
[----:B------:R-:W-:Y:S01]  /*41c0*/  UPLOP3.LUT UP0, UPT, UPT, UPT, UP2, 0x80, 0x8 ;  /* 0x000000000008789c */ /* 0x000fe20003f0f020 */
[----:B-1----:R-:W-:Y:S02]  /*41d0*/  HFMA2 R0, -RZ, RZ, 0, 5.9604644775390625e-08 ;  /* 0x00000001ff007431 */ /* 0x002fe400000001ff */
[----:B------:R-:W-:Y:S03]  /*41e0*/  IMAD.MOV.U32 R164, RZ, RZ, 0x1 ;  /* 0x00000001ffa47424 */ /* 0x000fe600078e00ff */
[----:B------:R-:W-:Y:S05]  /*41f0*/  PLOP3.LUT P0, PT, PT, PT, UP0, 0x80, 0x8 ;  /* 0x000000000008781c */ /* 0x000fea0003f0f008 */
[----:B------:R-:W1:Y:S01]  /*4200*/  @UP0 LDCU.64 UR8, c[0x0][0x888] ;  /* 0x00011100ff0807ac */ /* 0x000e620008000a00 */
[----:B------:R-:W-:Y:S07]  /*4210*/  @UP0 UIMAD UR7, UR36, UR4, URZ ;  /* 0x00000004240702a4 */ /* 0x000fee000f8e02ff */
[----:B------:R-:W-:Y:S01]  /*4220*/  @!P0 PRMT R164, R0, 0x7610, R164 ;  /* 0x0000761000a48816 */ /* 0x000fe200000000a4 */
[----:B-1----:R-:W-:Y:S03]  /*4230*/  @UP0 UIMAD.WIDE UR8, UR7, 0x4, UR8 ;  /* 0x00000004070808a5 */ /* 0x002fe6000f8e0208 */
[----:B------:R-:W1:Y:S03]  /*4240*/  @!UP0 LDCU UR7, c[0x0][0x880] ;  /* 0x00011000ff0787ac */ /* 0x000e660008000800 */
[----:B------:R-:W-:Y:S01]  /*4250*/  IMAD.U32 R10, RZ, RZ, UR8 ;  /* 0x00000008ff0a7e24 */ /* 0x000fe2000f8e00ff */
[----:B------:R-:W-:Y:S05]  /*4260*/  MOV R11, UR9 ;  /* 0x00000009000b7c02 */ /* 0x000fea0008000f00 */
[----:B-----5:R3:W5:Y:S02]  /*4270*/  @P0 LDG.E R81, desc[UR40][R10.64] ;  /* 0x000000280a510981 */ /* 0x020764000c1e1900 */
[----:B-1-3--:R-:W-:Y:S07]  /*4280*/  @!P0 IMAD.U32 R81, RZ, RZ, UR7 ;  /* 0x00000007ff518e24 */ /* 0x00afee000f8e00ff */
.L_x_76:
[----:B-----5:R-:W-:Y:S01]  /*4290*/  @!P4 FSETP.EQ.AND P5, PT, R81, RZ, PT ;  /* 0x000000ff5100c20b */ /* 0x020fe20003fa2000 */
[----:B------:R-:W-:Y:S01]  /*42a0*/  @!UPT UIADD3 URZ, UPT, UPT, URZ, URZ, URZ ;  /* 0x000000fffffff290 */ /* 0x000fe2000fffe0ff */
[----:B------:R-:W-:Y:S11]  /*42b0*/  @!P4 BRA `(.L_x_77) ;  /* 0x000000000014c947 */ /* 0x000ff60003800000 */
[----:B------:R-:W-:Y:S02]  /*42c0*/  LOP3.LUT P0, RZ, R164, 0xff, RZ, 0xc0, !PT ;  /* 0x000000ffa4ff7812 */ /* 0x000fe4000780c0ff */
[----:B------:R-:W-:Y:S04]  /*42d0*/  PLOP3.LUT P5, PT, PT, PT, UP0, 0x80, 0x8 ;  /* 0x000000000008781c */ /* 0x000fe80003faf008 */
[----:B------:R-:W-:Y:S07]  /*42e0*/  PLOP3.LUT P5, PT, P5, PT, PT, 0x8, 0x80 ;  /* 0x000000000080781c */ /* 0x000fee0002fae170 */
[----:B------:R-:W-:Y:S11]  /*42f0*/  @P0 FSETP.EQ.AND P5, PT, R81, RZ, PT ;  /* 0x000000ff5100020b */ /* 0x000ff60003fa2000 */
[----:B------:R-:W-:Y:S02]  /*4300*/  @!UPT UIADD3 URZ, UPT, UPT, URZ, URZ, URZ ;  /* 0x000000fffffff290 */ /* 0x000fe4000fffe0ff */
.L_x_77:
[----:B------:R-:W3:Y:S01]  /*4310*/  SYNCS.PHASECHK.TRANS64.TRYWAIT P4, [UR6+0x88], R26 ;  /* 0x0000881aff0075a7 */ /* 0x000ee20008081106 */
[----:B------:R-:W-:Y:S01]  /*4320*/  @P3 SHF.R.U32.HI R27, RZ, 0x10, R21 ;  /* 0x00000010ff1b3819 */ /* 0x000fe20000011615 */
[----:B------:R-:W-:Y:S01]  /*4330*/  VIADD R29, R29, 0x1 ;  /* 0x000000011d1d7836 */ /* 0x000fe20000000000 */
[----:B------:R-:W5:Y:S08]  /*4340*/  LDC.64 R14, c[0x0][0xb10] ;  /* 0x0002c400ff0e7b82 */ /* 0x000f700000000a00 */
[----:B------:R-:W2:Y:S08]  /*4350*/  LDC.64 R10, c[0x0][0xb18] ;  /* 0x0002c600ff0a7b82 */ /* 0x000eb00000000a00 */
[----:B-1----:R-:W1:Y:S08]  /*4360*/  @!P1 LDC R0, c[0x0][0xb20] ;  /* 0x0002c800ff009b82 */ /* 0x002e700000000800 */
[----:B------:R-:W4:Y:S01]  /*4370*/  @!P1 LDC R3, c[0x0][0xb0c] ;  /* 0x0002c300ff039b82 */ /* 0x000f220000000800 */
[----:B-----5:R-:W-:Y:S05]  /*4380*/  @!P1 IMAD.HI.U32 R14, R13, R14, RZ ;  /* 0x0000000e0d0e9227 */ /* 0x020fea00078e00ff */
[----:B------:R-:W-:Y:S01]  /*4390*/  @!P1 SHF.R.U32.HI R14, RZ, R15, R14 ;  /* 0x0000000fff0e9219 */ /* 0x000fe2000001160e */
[----:B--2---:R-:W-:Y:S01]  /*43a0*/  @!P1 IMAD.HI.U32 R11, R8, R11, RZ ;  /* 0x0000000b080b9227 */ /* 0x004fe200078e00ff */
[----:B------:R-:W-:Y:S04]  /*43b0*/  @!P1 ISETP.NE.AND P0, PT, R10, 0x1, PT ;  /* 0x000000010a00980c */ /* 0x000fe80003f05270 */
[----:B-1----:R-:W-:Y:S02]  /*43c0*/  @!P1 SHF.R.U32.HI R9, RZ, R0, R11 ;  /* 0x00000000ff099219 */ /* 0x002fe4000001160b */
[----:B----4-:R-:W-:Y:S02]  /*43d0*/  @!P1 ISETP.NE.AND P2, PT, R3, 0x1, PT ;  /* 0x000000010300980c */ /* 0x010fe40003f45270 */
[----:B------:R-:W-:Y:S02]  /*43e0*/  @!P1 SEL R9, R8, R9, !P0 ;  /* 0x0000000908099207 */ /* 0x000fe40004000000 */
[----:B------:R-:W-:Y:S02]  /*43f0*/  ELECT P0, URZ, PT ;  /* 0x0000000000ff782f */ /* 0x000fe40003800000 */
[----:B------:R-:W-:Y:S05]  /*4400*/  @!P1 SEL R14, R13, R14, !P2 ;  /* 0x0000000e0d0e9207 */ /* 0x000fea0005000000 */
[----:B------:R-:W-:Y:S02]  /*4410*/  @!P1 IMAD.IADD R0, R9, 0x1, -R14 ;  /* 0x0000000109009824 */ /* 0x000fe400078e0a0e */
[----:B------:R-:W-:Y:S02]  /*4420*/  @!P1 IMAD.IADD R9, R14, 0x1, -R9 ;  /* 0x000000010e099824 */ /* 0x000fe400078e0a09 */
[----:B------:R-:W-:Y:S02]  /*4430*/  @!P1 IMAD R13, R0, R3, R13 ;  /* 0x00000003000d9224 */ /* 0x000fe400078e020d */
[----:B------:R-:W-:Y:S01]  /*4440*/  @!P1 IMAD R8, R9, R10, R8 ;  /* 0x0000000a09089224 */ /* 0x000fe200078e0208 */
[----:B---3--:R-:W-:Y:S06]  /*4450*/  @!P4 BRA `(.L_x_78) ;  /* 0x00000030000cc947 */ /* 0x008fec0003800000 */
.L_x_137:
[----:B------:R-:W-:Y:S01]  /*4460*/  PLOP3.LUT P5, PT, P5, P0, PT, 0xf2, 0x2f ;  /* 0x00000000002f781c */ /* 0x000fe20002fa1e72 */
[----:B------:R-:W-:Y:S01]  /*4470*/  UMOV UR14, 0x0 ;  /* 0x00000000000e7882 */ /* 0x000fe20000000000 */
[----:B------:R-:W-:Y:S01]  /*4480*/  LOP3.LUT R30, R30, 0x1, RZ, 0x3c, !PT ;  /* 0x000000011e1e7812 */ /* 0x000fe200078e3cff */
[----:B------:R-:W-:Y:S01]  /*4490*/  UMOV UR15, 0x10000000 ;  /* 0x10000000000f7882 */ /* 0x000fe20000000000 */
[----:B------:R-:W-:Y:S01]  /*44a0*/  UMOV UR12, UR36 ;  /* 0x00000024000c7c82 */ /* 0x000fe20008000000 */
[----:B------:R-:W-:Y:S08]  /*44b0*/  @P3 R2UR UR36, R27 ;  /* 0x000000001b2432ca */ /* 0x000ff000000e0000 */
[----:B-1----:R-:W-:Y:S01]  /*44c0*/  @!P5 IADD3 R3, P0, PT, R32, 0x580, RZ ;  /* 0x000005802003d810 */ /* 0x002fe20007f1e0ff */
[----:B------:R-:W-:Y:S01]  /*44d0*/  @!P5 IMAD.SHL.U32 R155, R155, 0x40, RZ ;  /* 0x000000409b9bd824 */ /* 0x000fe200078e00ff */
[----:B------:R-:W-:Y:S01]  /*44e0*/  VOTEU.ALL UP1, P5 ;  /* 0x0000000000ff7886 */ /* 0x000fe20002820000 */
[----:B------:R-:W-:Y:S01]  /*44f0*/  @!P5 IMAD.SHL.U32 R165, R165, 0x80, RZ ;  /* 0x00000080a5a5d824 */ /* 0x000fe200078e00ff */
[----:B------:R-:W-:Y:S01]  /*4500*/  @!P5 R2UR UR8, R3 ;  /* 0x000000000308d2ca */ /* 0x000fe200000e0000 */
[----:B------:R-:W-:Y:S01]  /*4510*/  @!P5 IMAD.X R0, RZ, RZ, R33, P0 ;  /* 0x000000ffff00d224 */ /* 0x000fe200000e0621 */
[----:B------:R-:W-:Y:S01]  /*4520*/  @!P5 R2UR UR10, R155 ;  /* 0x000000009b0ad2ca */ /* 0x000fe200000e0000 */
[----:B------:R-:W-:Y:S01]  /*4530*/  @!UP1 UIADD3 UR9, UPT, UPT, UR6, 0x80, URZ ;  /* 0x0000008006099890 */ /* 0x000fe2000fffe0ff */
[----:B------:R-:W-:Y:S01]  /*4540*/  @!P5 R2UR UR11, R165 ;  /* 0x00000000a50bd2ca */ /* 0x000fe200000e0000 */
[----:B------:R-:W-:Y:S01]  /*4550*/  IMAD.IADD R155, R8, 0x1, R143 ;  /* 0x00000001089b7824 */ /* 0x000fe200078e028f */
[----:B------:R-:W-:Y:S01]  /*4560*/  @!P5 R2UR UR7, R0 ;  /* 0x000000000007d2ca */ /* 0x000fe200000e0000 */
[----:B------:R-:W-:Y:S01]  /*4570*/  IMAD.IADD R165, R13, 0x1, R154 ;  /* 0x000000010da57824 */ /* 0x000fe200078e029a */
[C---:B------:R-:W-:Y:S04]  /*4580*/  ISETP.NE.AND P0, PT, R29.reuse, 0x2, PT ;  /* 0x000000021d00780c */ /* 0x040fe80003f05270 */
[----:B------:R-:W-:Y:S01]  /*4590*/  SEL R3, RZ, 0x1, P0 ;  /* 0x00000001ff037807 */ /* 0x000fe20000000000 */
[----:B------:R-:W-:Y:S01]  /*45a0*/  IMAD.U32 R10, RZ, RZ, UR8 ;  /* 0x00000008ff0a7e24 */ /* 0x000fe2000f8e00ff */
[----:B------:R-:W-:Y:S01]  /*45b0*/  @!UP1 UIADD3 UR8, UPT, UPT, UR6, 0x200, URZ ;  /* 0x0000020006089890 */ /* 0x000fe2000fffe0ff */
[----:B------:R-:W-:Y:S01]  /*45c0*/  SEL R29, R29, RZ, P0 ;  /* 0x000000ff1d1d7207 */ /* 0x000fe20000000000 */
[----:B------:R-:W-:Y:S01]  /*45d0*/  VOTEU.ALL UP1, P5 ;  /* 0x0000000000ff7886 */ /* 0x000fe20002820000 */
[----:B------:R-:W-:Y:S02]  /*45e0*/  LOP3.LUT R28, R28, R3, RZ, 0x3c, !PT ;  /* 0x000000031c1c7212 */ /* 0x000fe400078e3cff */
[----:B------:R-:W-:Y:S01]  /*45f0*/  IMAD.U32 R11, RZ, RZ, UR7 ;  /* 0x00000007ff0b7e24 */ /* 0x000fe2000f8e00ff */
[----:B------:R-:W-:Y:S04]  /*4600*/  @!P5 R2UR UR16, R10 ;  /* 0x000000000a10d2ca */ /* 0x000fe800000e0000 */
[----:B------:R-:W-:Y:S11]  /*4610*/  @!P5 R2UR UR17, R11 ;  /* 0x000000000b11d2ca */ /* 0x000ff600000e0000 */
[----:B------:R-:W-:Y:S02]  /*4620*/  @!UPT UIADD3 URZ, UPT, UPT, URZ, URZ, URZ ;  /* 0x000000fffffff290 */ /* 0x000fe4000fffe0ff */
[----:B------:R3:W-:Y:S01]  /*4630*/  @!UP1 UTMALDG.3D [UR8], [UR16], desc[UR14] ;  /* 0x00000e08100095b4 */ /* 0x0007e20008011000 */
[----:B------:R3:W-:Y:S01]  /*4640*/  @!P5 SYNCS.ARRIVE.TRANS64.RED.A0TR RZ, [UR6+0x80], R25 ;  /* 0x00008019ffffd9a7 */ /* 0x0007e20008300406 */
[----:B------:R-:W-:Y:S01]  /*4650*/  UPLOP3.LUT UP1, UPT, UPT, UPT, UPT, 0x80, 0x8 ;  /* 0x000000000008789c */ /* 0x000fe20003f2f070 */
[----:B------:R-:W-:Y:S01]  /*4660*/  SYNCS.ARRIVE.TRANS64.RED.A1T0 RZ, [UR37], RZ ;  /* 0x000000ffffff79a7 */ /* 0x000fe20008100425 */
[----:B------:R-:W-:Y:S09]  /*4670*/  @P3 BRA `(.L_x_79) ;  /* 0xfffffff400b43947 */ /* 0x000ff2000383ffff */
[----:B------:R-:W-:Y:S07]  /*4680*/  MOV R0, UR6 ;  /* 0x0000000600007c02 */ /* 0x000fee0008000f00 */
.L_x_80:
[----:B-1----:R-:W-:-:S04]  /*4690*/  SHF.L.U32 R3, R30, 0x1f, RZ ;  /* 0x0000001f1e037819 */ /* 0x002fc800000006ff */
[----:B------:R1:W2:Y:S03]  /*46a0*/  SYNCS.PHASECHK.TRANS64.TRYWAIT P0, [R0+URZ+0x88], R3 ;  /* 0x00008803000075a7 */ /* 0x0002a600080011ff */
[----:B--2---:R-:W-:Y:S05]  /*46b0*/  @!P0 NANOSLEEP.SYNCS 0x989680 ;  /* 0x009896800000895d */ /* 0x004fea0003900000 */
[----:B------:R-:W2:Y:S02]  /*46c0*/  @!P0 SYNCS.PHASECHK.TRANS64 P0, [R0+URZ+0x88], R3 ;  /* 0x00008803000085a7 */ /* 0x000ea400080010ff */
[----:B--23--:R-:W-:Y:S05]  /*46d0*/  @P0 EXIT ;  /* 0x000000000000094d */ /* 0x00cfea0003800000 */
[----:B------:R-:W-:Y:S05]  /*46e0*/  BRA `(.L_x_80) ;  /* 0xfffffffc00e87947 */ /* 0x000fea000383ffff */
.L_x_71:
[----:B------:R-:W-:-:S06]  /*46f0*/  UISETP.GE.AND UP1, UPT, UR8, 0x4, UPT ;  /* 0x000000040800788c */ /* 0x000fcc000bf26270 */
[----:B------:R-:W-:-:S13]  /*4700*/  PLOP3.LUT P0, PT, PT, PT, UP1, 0x80, 0x8 ;  /* 0x000000000008781c */ /* 0x000fda0003f0f018 */
[----:B------:R-:W-:Y:S05]  /*4710*/  @!P0 EXIT ;  /* 0x000000000000894d */ /* 0x000fea0003800000 */
[----:B------:R-:W-:Y:S01]  /*4720*/  BAR.SYNC.DEFER_BLOCKING 0x6, 0xa0 ;  /* 0x0182800000007b1d */ /* 0x000fe20000010000 */
[C---:B------:R-:W-:Y:S02]  /*4730*/  IMAD.SHL.U32 R3, R166.reuse, 0x40, RZ ;  /* 0x00000040a6037824 */ /* 0x040fe400078e00ff */
[----:B------:R-:W-:Y:S02]  /*4740*/  HFMA2 R76, -RZ, RZ, 0, 0 ;  /* 0x00000000ff4c7431 */ /* 0x000fe400000001ff */
[C---:B------:R-:W-:Y:S01]  /*4750*/  IMAD.SHL.U32 R168, R166.reuse, 0x8, RZ ;  /* 0x00000008a6a87824 */ /* 0x040fe200078e00ff */
[----:B------:R-:W-:Y:S01]  /*4760*/  CS2R R174, SRZ ;  /* 0x0000000000ae7805 */ /* 0x000fe2000001ff00 */
[----:B------:R-:W-:Y:S01]  /*4770*/  IMAD.U32 R79, R166, 0x10000, RZ ;  /* 0x00010000a64f7824 */ /* 0x000fe200078e00ff */
[----:B------:R-:W-:Y:S01]  /*4780*/  UMOV UR43, 0x400 ;  /* 0x00000400002b7882 */ /* 0x000fe20000000000 */
[----:B------:R-:W-:Y:S01]  /*4790*/  LOP3.LUT R5, R3, 0x180, RZ, 0xc0, !PT ;  /* 0x0000018003057812 */ /* 0x000fe200078ec0ff */
[----:B------:R-:W-:Y:S01]  /*47a0*/  ULEA UR43, UR37, UR43, 0x18 ;  /* 0x0000002b252b7291 */ /* 0x000fe2000f8ec0ff */
[----:B------:R-:W1:Y:S01]  /*47b0*/  LDC R167, c[0x0][0x370] ;  /* 0x0000dc00ffa77b82 */ /* 0x000e620000000800 */
[----:B------:R-:W-:Y:S01]  /*47c0*/  LOP3.LUT R79, R79, 0x600000, RZ, 0xc0, !PT ;  /* 0x006000004f4f7812 */ /* 0x000fe200078ec0ff */
[----:B------:R-:W-:Y:S01]  /*47d0*/  IMAD.MOV.U32 R181, RZ, RZ, RZ ;  /* 0x000000ffffb57224 */ /* 0x000fe200078e00ff */
[----:B------:R-:W-:Y:S01]  /*47e0*/  LOP3.LUT R168, R5, 0x30, R168, 0xf8, !PT ;  /* 0x0000003005a87812 */ /* 0x000fe200078ef8a8 */
[----:B------:R-:W-:Y:S01]  /*47f0*/  UIADD3 UR4, UPT, UPT, UR43, 0x2200, URZ ;  /* 0x000022002b047890 */ /* 0x000fe2000fffe0ff */
[----:B------:R-:W-:Y:S01]  /*4800*/  IMAD.MOV.U32 R173, RZ, RZ, RZ ;  /* 0x000000ffffad7224 */ /* 0x000fe200078e00ff */
[----:B------:R-:W2:Y:S01]  /*4810*/  LDCU.64 UR46, c[0x0][0x348] ;  /* 0x00006900ff2e77ac */ /* 0x000ea20008000a00 */
[----:B------:R-:W-:Y:S01]  /*4820*/  LOP3.LUT R168, R168, 0x1e40, R3, 0xf8, !PT ;  /* 0x00001e40a8a87812 */ /* 0x000fe200078ef803 */
[----:B------:R-:W4:Y:S01]  /*4830*/  LDC R74, c[0x0][0xb0c] ;  /* 0x0002c300ff4a7b82 */ /* 0x000f220000000800 */
[----:B------:R-:W-:Y:S01]  /*4840*/  IMAD.SHL.U32 R3, R166, 0x10, RZ ;  /* 0x00000010a6037824 */ /* 0x000fe200078e00ff */
[----:B------:R-:W-:Y:S01]  /*4850*/  MOV R179, UR4 ;  /* 0x0000000400b37c02 */ /* 0x000fe20008000f00 */
[----:B------:R-:W1:Y:S03]  /*4860*/  LDCU.64 UR38, c[0x0][0x888] ;  /* 0x00011100ff2677ac */ /* 0x000e660008000a00 */
[C---:B------:R-:W-:Y:S01]  /*4870*/  LOP3.LUT R5, R3.reuse, 0x20, RZ, 0xc0, !PT ;  /* 0x0000002003057812 */ /* 0x040fe200078ec0ff */
[----:B------:R-:W3:Y:S01]  /*4880*/  LDS R0, [UR43+0x150] ;  /* 0x0001502bff007984 */ /* 0x000ee20008000800 */
[----:B------:R-:W1:Y:S01]  /*4890*/  LDC R170, c[0x0][0xb20] ;  /* 0x0002c800ffaa7b82 */ /* 0x000e620000000800 */
[----:B------:R-:W-:Y:S01]  /*48a0*/  LOP3.LUT R3, R3, 0x40, RZ, 0xc0, !PT ;  /* 0x0000004003037812 */ /* 0x000fe200078ec0ff */
[----:B------:R-:W-:-:S06]  /*48b0*/  UIADD3 UR42, UPT, UPT, UR43, 0x200, URZ ;  /* 0x000002002b2a7890 */ /* 0x000fcc000fffe0ff */
[----:B------:R-:W1:Y:S08]  /*48c0*/  LDC R73, c[0x0][0xb30] ;  /* 0x0002cc00ff497b82 */ /* 0x000e700000000800 */
[----:B------:R-:W1:Y:S08]  /*48d0*/  LDC.64 R152, c[0x0][0xb10] ;  /* 0x0002c400ff987b82 */ /* 0x000e700000000a00 */
[----:B------:R-:W1:Y:S08]  /*48e0*/  LDC.64 R70, c[0x0][0xb18] ;  /* 0x0002c600ff467b82 */ /* 0x000e700000000a00 */
[----:B------:R-:W1:Y:S01]  /*48f0*/  LDC.64 R148, c[0x0][0x888] ;  /* 0x00022200ff947b82 */ /* 0x000e620000000a00 */
[----:B---3--:R-:W-:-:S07]  /*4900*/  IMAD.IADD R79, R0, 0x1, R79 ;  /* 0x00000001004f7824 */ /* 0x008fce00078e024f */
[----:B------:R-:W3:Y:S01]  /*4910*/  LDC.64 R68, c[0x0][0xb28] ;  /* 0x0002ca00ff447b82 */ /* 0x000ee20000000a00 */
[----:B------:R-:W-:-:S05]  /*4920*/  VIADD R0, R168, UR43 ;  /* 0x0000002ba8007c36 */ /* 0x000fca0008000000 */
[--C-:B------:R-:W-:Y:S02]  /*4930*/  IADD3 R178, PT, PT, -R5, 0x200, R0.reuse ;  /* 0x0000020005b27810 */ /* 0x100fe40007ffe100 */
[----:B------:R-:W1:Y:S01]  /*4940*/  LDC.64 R150, c[0x0][0x890] ;  /* 0x00022400ff967b82 */ /* 0x000e620000000a00 */
[----:B------:R-:W-:Y:S02]  /*4950*/  IADD3 R177, PT, PT, -R3, 0x200, R0 ;  /* 0x0000020003b17810 */ /* 0x000fe40007ffe100 */
[----:B------:R-:W-:-:S05]  /*4960*/  IMAD.IADD R176, R178, 0x1, -R3 ;  /* 0x00000001b2b07824 */ /* 0x000fca00078e0a03 */
[----:B------:R-:W1:Y:S08]  /*4970*/  LDC.64 R146, c[0x0][0x8b0] ;  /* 0x00022c00ff927b82 */ /* 0x000e700000000a00 */
[----:B------:R-:W1:Y:S08]  /*4980*/  LDC.64 R144, c[0x0][0x8a8] ;  /* 0x00022a00ff907b82 */ /* 0x000e700000000a00 */
[----:B--2-4-:R-:W1:Y:S02]  /*4990*/  LDC R172, c[0x0][0x374] ;  /* 0x0000dd00ffac7b82 */ /* 0x014e640000000800 */
.L_x_98:
[C---:B------:R-:W-:Y:S02]  /*49a0*/  LEA R0, R181.reuse, UR43, 0x3 ;  /* 0x0000002bb5007c11 */ /* 0x040fe4000f8e18ff */
[----:B------:R-:W-:Y:S02]  /*49b0*/  SHF.L.U32 R3, R174, 0x1f, RZ ;  /* 0x0000001fae037819 */ /* 0x000fe400000006ff */
[----:B------:R-:W-:Y:S02]  /*49c0*/  LEA R16, R181, UR43, 0x4 ;  /* 0x0000002bb5107c11 */ /* 0x000fe4000f8e20ff */
[----:B--2---:R-:W2:Y:S02]  /*49d0*/  SYNCS.PHASECHK.TRANS64.TRYWAIT P0, [R0+URZ+0xa0], R3 ;  /* 0x0000a003000075a7 */ /* 0x004ea400080011ff */
[----:B-12---:R-:W-:Y:S05]  /*49e0*/  @!P0 BRA `(.L_x_81) ;  /* 0x0000002800c08947 */ /* 0x006fea0003800000 */
.L_x_138:
[----:B------:R-:W4:Y:S01]  /*49f0*/  LDC.64 R12, c[0x0][0xb10] ;  /* 0x0002c400ff0c7b82 */ /* 0x000f220000000a00 */
[----:B------:R-:W3:Y:S01]  /*4a00*/  LDS.128 R16, [R16+0x130] ;  /* 0x0001300010107984 */ /* 0x000ee20000000c00 */
[----:B-1----:R-:W-:Y:S01]  /*4a10*/  ISETP.NE.AND P1, PT, R73, 0x1, PT ;  /* 0x000000014900780c */ /* 0x002fe20003f25270 */
[----:B--2---:R-:W-:Y:S01]  /*4a20*/  VIADD R0, R0, 0xb0 ;  /* 0x000000b000007836 */ /* 0x004fe20000000000 */
[----:B------:R-:W-:Y:S04]  /*4a30*/  ISETP.GE.AND P0, PT, R72, 0x1, PT ;  /* 0x000000014800780c */ /* 0x000fe80003f06270 */
[----:B------:R-:W1:Y:S01]  /*4a40*/  LDC.64 R10, c[0x0][0xb18] ;  /* 0x0002c600ff0a7b82 */ /* 0x000e620000000a00 */
[----:B------:R-:W-:Y:S01]  /*4a50*/  PRMT R0, RZ, 0x654, R0 ;  /* 0x00000654ff007816 */ /* 0x000fe20000000000 */
[----:B------:R-:W-:Y:S01]  /*4a60*/  @!PT LDS RZ, [RZ] ;  /* 0x00000000fffff984 */ /* 0x000fe20000000800 */
[----:B------:R-:W-:Y:S01]  /*4a70*/  @!PT LDS RZ, [RZ] ;  /* 0x00000000fffff984 */ /* 0x000fe20000000800 */
[----:B------:R-:W-:Y:S01]  /*4a80*/  @!PT LDS RZ, [RZ] ;  /* 0x00000000fffff984 */ /* 0x000fe20000000800 */
[----:B------:R-:W-:Y:S01]  /*4a90*/  @!PT LDS RZ, [RZ] ;  /* 0x00000000fffff984 */ /* 0x000fe20000000800 */
[----:B------:R2:W-:Y:S06]  /*4aa0*/  MEMBAR.ALL.CTA ;  /* 0x0000000000007992 */ /* 0x0005ec0000008000 */
[----:B--2---:R-:W2:Y:S01]  /*4ab0*/  FENCE.VIEW.ASYNC.S ;  /* 0x00000000000073c6 */ /* 0x004ea20000000000 */
[----:B------:R-:W1:Y:S08]  /*4ac0*/  @!P1 LDC R14, c[0x0][0xb20] ;  /* 0x0002c800ff0e9b82 */ /* 0x000e700000000800 */
[----:B------:R-:W1:Y:S01]  /*4ad0*/  @!P1 LDC R9, c[0x0][0xb0c] ;  /* 0x0002c300ff099b82 */ /* 0x000e620000000800 */
[----:B--2---:R2:W-:Y:S01]  /*4ae0*/  SYNCS.ARRIVE.TRANS64.RED.A1T0 RZ, [R0+URZ], RZ ;  /* 0x000000ff00ff79a7 */ /* 0x0045e200081004ff */
[----:B---3--:R-:W-:Y:S04]  /*4af0*/  LOP3.LUT P4, RZ, R18, 0x1, RZ, 0xc0, !PT ;  /* 0x0000000112ff7812 */ /* 0x008fe8000788c0ff */
[----:B------:R-:W-:Y:S09]  /*4b00*/  P2R R180, PR, RZ, 0x10 ;  /* 0x00000010ffb47803 */ /* 0x000ff20000000000 */
[----:B------:R-:W-:Y:S02]  /*4b10*/  @P4 MOV R77, R16 ;  /* 0x00000010004d4202 */ /* 0x000fe40000000f00 */
[----:B------:R-:W-:Y:S01]  /*4b20*/  @P4 LOP3.LUT R75, R17, 0xffff, RZ, 0xc0, !PT ;  /* 0x0000ffff114b4812 */ /* 0x000fe200078ec0ff */
[----:B--2-4-:R-:W-:Y:S06]  /*4b30*/  @!P0 BRA `(.L_x_82) ;  /* 0x0000000000a48947 */ /* 0x014fec0003800000 */
[----:B------:R-:W-:Y:S01]  /*4b40*/  IMAD.HI.U32 R21, R172, R71, RZ ;  /* 0x00000047ac157227 */ /* 0x000fe200078e00ff */
[----:B------:R-:W-:Y:S02]  /*4b50*/  ISETP.NE.AND P0, PT, R70, 0x1, PT ;  /* 0x000000014600780c */ /* 0x000fe40003f05270 */
[----:B------:R-:W-:Y:S01]  /*4b60*/  ISETP.NE.AND P2, PT, R72, 0x1, PT ;  /* 0x000000014800780c */ /* 0x000fe20003f45270 */
[----:B------:R-:W-:Y:S01]  /*4b70*/  IMAD.HI.U32 R20, R167, R152, RZ ;  /* 0x00000098a7147227 */ /* 0x000fe200078e00ff */
[----:B------:R-:W-:Y:S02]  /*4b80*/  SHF.R.U32.HI R21, RZ, R170, R21 ;  /* 0x000000aaff157219 */ /* 0x000fe40000011615 */
[----:B------:R-:W-:Y:S01]  /*4b90*/  ISETP.NE.AND P3, PT, R74, 0x1, PT ;  /* 0x000000014a00780c */ /* 0x000fe20003f65270 */
[----:B------:R-:W-:Y:S01]  /*4ba0*/  IMAD.HI.U32 R24, R77, R152, RZ ;  /* 0x000000984d187227 */ /* 0x000fe200078e00ff */
[----:B------:R-:W-:Y:S02]  /*4bb0*/  SHF.R.U32.HI R20, RZ, R153, R20 ;  /* 0x00000099ff147219 */ /* 0x000fe40000011614 */
[----:B------:R-:W-:Y:S01]  /*4bc0*/  SEL R3, R172, R21, !P0 ;  /* 0x00000015ac037207 */ /* 0x000fe20004000000 */
[----:B------:R-:W-:Y:S01]  /*4bd0*/  IMAD.HI.U32 R21, R75, R71, RZ ;  /* 0x000000474b157227 */ /* 0x000fe200078e00ff */
[----:B------:R-:W-:Y:S02]  /*4be0*/  SEL R7, R167, R20, !P3 ;  /* 0x00000014a7077207 */ /* 0x000fe40005800000 */
[----:B------:R-:W-:Y:S01]  /*4bf0*/  SHF.R.U32.HI R24, RZ, R153, R24 ;  /* 0x00000099ff187219 */ /* 0x000fe20000011618 */
[-C--:B------:R-:W-:Y:S04]  /*4c00*/  IMAD.HI.U32 R20, R3, R68.reuse, RZ ;  /* 0x0000004403147227 */ /* 0x080fe800078e00ff */
[----:B------:R-:W-:Y:S01]  /*4c10*/  IMAD.HI.U32 R22, R7, R68, RZ ;  /* 0x0000004407167227 */ /* 0x000fe200078e00ff */
[-C--:B------:R-:W-:Y:S02]  /*4c20*/  @P2 SHF.R.U32.HI R3, RZ, R69.reuse, R20 ;  /* 0x00000045ff032219 */ /* 0x080fe40000011614 */
[----:B------:R-:W-:Y:S02]  /*4c30*/  SHF.R.U32.HI R20, RZ, R170, R21 ;  /* 0x000000aaff147219 */ /* 0x000fe40000011615 */
[----:B------:R-:W-:Y:S01]  /*4c40*/  @P2 SHF.R.U32.HI R7, RZ, R69, R22 ;  /* 0x00000045ff072219 */ /* 0x000fe20000011616 */
[C---:B------:R-:W-:Y:S01]  /*4c50*/  IMAD R2, R72.reuse, R3, RZ ;  /* 0x0000000348027224 */ /* 0x040fe200078e02ff */
[----:B------:R-:W-:Y:S02]  /*4c60*/  SEL R5, R75, R20, !P0 ;  /* 0x000000144b057207 */ /* 0x000fe40004000000 */
[----:B------:R-:W-:Y:S01]  /*4c70*/  SEL R3, R77, R24, !P3 ;  /* 0x000000184d037207 */ /* 0x000fe20005800000 */
[----:B------:R-:W-:Y:S01]  /*4c80*/  IMAD R4, R72, R7, RZ ;  /* 0x0000000748047224 */ /* 0x000fe200078e02ff */
[C---:B------:R-:W-:Y:S01]  /*4c90*/  ISETP.GE.AND P0, PT, R5.reuse, R2, PT ;  /* 0x000000020500720c */ /* 0x040fe20003f06270 */
[----:B------:R-:W-:Y:S03]  /*4ca0*/  IMAD.HI.U32 R6, R5, R68, RZ ;  /* 0x0000004405067227 */ /* 0x000fe600078e00ff */
[----:B------:R-:W-:Y:S01]  /*4cb0*/  ISETP.GE.OR P0, PT, R3, R4, P0 ;  /* 0x000000040300720c */ /* 0x000fe20000706670 */
[----:B------:R-:W-:Y:S01]  /*4cc0*/  IMAD.MOV R4, RZ, RZ, -R3 ;  /* 0x000000ffff047224 */ /* 0x000fe200078e0a03 */
[-C--:B------:R-:W-:Y:S03]  /*4cd0*/  SHF.R.U32.HI R6, RZ, R69.reuse, R6 ;  /* 0x00000045ff067219 */ /* 0x080fe60000011606 */
[----:B------:R-:W-:Y:S01]  /*4ce0*/  IMAD R77, R74, R4, R77 ;  /* 0x000000044a4d7224 */ /* 0x000fe200078e024d */
[----:B------:R-:W-:Y:S05]  /*4cf0*/  SEL R15, R5, R6, !P2 ;  /* 0x00000006050f7207 */ /* 0x000fea0005000000 */
[----:B------:R-:W-:Y:S02]  /*4d00*/  IMAD.MOV R6, RZ, RZ, -R15 ;  /* 0x000000ffff067224 */ /* 0x000fe400078e0a0f */
[C---:B------:R-:W-:Y:S04]  /*4d10*/  @!P0 IMAD.HI.U32 R2, R3.reuse, R68, RZ ;  /* 0x0000004403028227 */ /* 0x040fe800078e00ff */
[----:B------:R-:W-:Y:S01]  /*4d20*/  IMAD R6, R72, R6, R5 ;  /* 0x0000000648067224 */ /* 0x000fe200078e0205 */
[----:B------:R-:W-:Y:S04]  /*4d30*/  @!P0 SHF.R.U32.HI R2, RZ, R69, R2 ;  /* 0x00000045ff028219 */ /* 0x000fe80000011602 */
[----:B------:R-:W-:Y:S02]  /*4d40*/  @!P0 SEL R0, R3, R2, !P2 ;  /* 0x0000000203008207 */ /* 0x000fe40005000000 */
[----:B------:R-:W-:Y:S02]  /*4d50*/  IADD3 R2, PT, PT, -R5, RZ, RZ ;  /* 0x000000ff05027210 */ /* 0x000fe40007ffe1ff */
[----:B------:R-:W-:Y:S01]  /*4d60*/  @!P0 IADD3 R8, PT, PT, R15, -R0, RZ ;  /* 0x800000000f088210 */ /* 0x000fe20007ffe0ff */
[----:B------:R-:W-:Y:S02]  /*4d70*/  @!P0 IMAD R0, R7, R6, R0 ;  /* 0x0000000607008224 */ /* 0x000fe400078e0200 */
[----:B------:R-:W-:Y:S02]  /*4d80*/  IMAD R75, R70, R2, R75 ;  /* 0x00000002464b7224 */ /* 0x000fe400078e024b */
[----:B------:R-:W-:Y:S02]  /*4d90*/  @!P0 IMAD R5, R8, R72, R3 ;  /* 0x0000004808058224 */ /* 0x000fe400078e0203 */
[----:B------:R-:W-:Y:S04]  /*4da0*/  @!P0 IMAD.MOV.U32 R3, RZ, RZ, R0 ;  /* 0x000000ffff038224 */ /* 0x000fe800078e0000 */
[----:B------:R-:W-:Y:S02]  /*4db0*/  IMAD R77, R3, R74, R77 ;  /* 0x0000004a034d7224 */ /* 0x000fe400078e024d */
[----:B------:R-:W-:Y:S07]  /*4dc0*/  IMAD R75, R5, R70, R75 ;  /* 0x00000046054b7224 */ /* 0x000fee00078e024b */
.L_x_82:
[----:B------:R-:W-:Y:S01]  /*4dd0*/  @!P1 IMAD.HI.U32 R0, R77, R12, RZ ;  /* 0x0000000c4d009227 */ /* 0x000fe200078e00ff */
[----:B-1----:R-:W-:Y:S01]  /*4de0*/  @!P1 ISETP.NE.AND P0, PT, R10, 0x1, PT ;  /* 0x000000010a00980c */ /* 0x002fe20003f05270 */
[----:B------:R-:W-:Y:S01]  /*4df0*/  ULOP3.LUT UP0, URZ, UR42, 0x1b0, URZ, 0xc0, !UPT ;  /* 0x000001b02aff7892 */ /* 0x000fe2000f80c0ff */
[----:B------:R-:W-:Y:S01]  /*4e00*/  @!P1 ISETP.NE.AND P2, PT, R9, 0x1, PT ;  /* 0x000000010900980c */ /* 0x000fe20003f45270 */
[----:B------:R-:W-:Y:S01]  /*4e10*/  @!P1 IMAD.HI.U32 R3, R75, R11, RZ ;  /* 0x0000000b4b039227 */ /* 0x000fe200078e00ff */
[----:B------:R-:W-:Y:S02]  /*4e20*/  @!P1 SHF.R.U32.HI R0, RZ, R13, R0 ;  /* 0x0000000dff009219 */ /* 0x000fe40000011600 */
[----:B------:R-:W-:Y:S01]  /*4e30*/  @P4 SHF.R.U32.HI R171, RZ, 0x10, R17 ;  /* 0x00000010ffab4819 */ /* 0x000fe20000011611 */
[----:B------:R-:W-:Y:S01]  /*4e40*/  VIADD R181, R181, 0x1 ;  /* 0x00000001b5b57836 */ /* 0x000fe20000000000 */
[----:B------:R-:W-:Y:S02]  /*4e50*/  @!P1 SHF.R.U32.HI R2, RZ, R14, R3 ;  /* 0x0000000eff029219 */ /* 0x000fe40000011603 */
[----:B------:R-:W-:Y:S02]  /*4e60*/  @!P1 SEL R3, R77, R0, !P2 ;  /* 0x000000004d039207 */ /* 0x000fe40005000000 */
[----:B------:R-:W-:Y:S05]  /*4e70*/  @!P1 SEL R2, R75, R2, !P0 ;  /* 0x000000024b029207 */ /* 0x000fea0004000000 */
[----:B------:R-:W-:Y:S02]  /*4e80*/  @!P1 IMAD.IADD R0, R2, 0x1, -R3 ;  /* 0x0000000102009824 */ /* 0x000fe400078e0a03 */
[----:B------:R-:W-:Y:S02]  /*4e90*/  @!P1 IMAD.IADD R2, R3, 0x1, -R2 ;  /* 0x0000000103029824 */ /* 0x000fe400078e0a02 */
[----:B------:R-:W-:Y:S02]  /*4ea0*/  @!P1 IMAD R77, R0, R9, R77 ;  /* 0x00000009004d9224 */ /* 0x000fe400078e024d */
[----:B------:R-:W-:Y:S01]  /*4eb0*/  @!P1 IMAD R75, R2, R10, R75 ;  /* 0x0000000a024b9224 */ /* 0x000fe200078e024b */
[----:B------:R-:W-:Y:S06]  /*4ec0*/  BRA.U !UP0, `(.L_x_83) ;  /* 0x0000000108407547 */ /* 0x000fec000b800000 */
[----:B------:R-:W1:Y:S01]  /*4ed0*/  LDCU.64 UR8, c[0x4][0x80] ;  /* 0x01001000ff0877ac */ /* 0x000e620008000a00 */
[----:B------:R-:W-:Y:S01]  /*4ee0*/  MOV R3, 0x0 ;  /* 0x0000000000037802 */ /* 0x000fe20000000f00 */
[----:B------:R-:W-:Y:S02]  /*4ef0*/  HFMA2 R12, -RZ, RZ, 0, 5.9604644775390625e-08 ;  /* 0x00000001ff0c7431 */ /* 0x000fe400000001ff */
[----:B------:R-:W-:Y:S02]  /*4f00*/  IMAD.MOV.U32 R8, RZ, RZ, 0x70 ;  /* 0x00000070ff087424 */ /* 0x000fe400078e00ff */
[----:B------:R-:W-:Y:S01]  /*4f10*/  IMAD.MOV.U32 R13, RZ, RZ, RZ ;  /* 0x000000ffff0d7224 */ /* 0x000fe200078e00ff */
[----:B------:R-:W2:Y:S01]  /*4f20*/  LDCU.64 UR6, c[0x4][0x88] ;  /* 0x01001100ff0677ac */ /* 0x000ea20008000a00 */
[----:B------:R-:W3:Y:S01]  /*4f30*/  LDC.64 R2, c[0x4][R3] ;  /* 0x0100000003027b82 */ /* 0x000ee20000000a00 */
[----:B------:R-:W4:Y:S01]  /*4f40*/  LDCU.64 UR4, c[0x4][0x8] ;  /* 0x01000100ff0477ac */ /* 0x000f220008000a00 */
[----:B-1----:R-:W-:Y:S01]  /*4f50*/  MOV R5, UR9 ;  /* 0x0000000900057c02 */ /* 0x002fe20008000f00 */
[----:B------:R-:W-:Y:S01]  /*4f60*/  IMAD.U32 R4, RZ, RZ, UR8 ;  /* 0x00000008ff047e24 */ /* 0x000fe2000f8e00ff */
[----:B--2---:R-:W-:Y:S01]  /*4f70*/  MOV R7, UR7 ;  /* 0x0000000700077c02 */ /* 0x004fe20008000f00 */
[----:B------:R-:W-:Y:S01]  /*4f80*/  IMAD.U32 R6, RZ, RZ, UR6 ;  /* 0x00000006ff067e24 */ /* 0x000fe2000f8e00ff */
[----:B----4-:R-:W-:Y:S01]  /*4f90*/  MOV R11, UR5 ;  /* 0x00000005000b7c02 */ /* 0x010fe20008000f00 */
[----:B------:R-:W-:Y:S02]  /*4fa0*/  IMAD.U32 R10, RZ, RZ, UR4 ;  /* 0x00000004ff0a7e24 */ /* 0x000fe4000f8e00ff */
[----:B------:R-:W-:Y:S07]  /*4fb0*/  LEPC R20, `(.L_x_83) ;  /* 0x000000001014794e */ /* 0x000fee0000000000 */
[----:B---3-5:R-:W-:Y:S05]  /*4fc0*/  CALL.ABS.NOINC R2 ;  /* 0x0000000002007343 */ /* 0x028fea0003c00000 */
.L_x_83:
[----:B------:R-:W-:Y:S01]  /*4fd0*/  LOP3.LUT P0, RZ, R179, 0x1b0, RZ, 0xc0, !PT ;  /* 0x000001b0b3ff7812 */ /* 0x000fe2000780c0ff */
[----:B------:R-:W-:Y:S11]  /*4fe0*/  BSSY.RECONVERGENT B6, `(.L_x_84) ;  /* 0x0000013000067945 */ /* 0x000ff60003800200 */
[----:B------:R-:W-:Y:S01]  /*4ff0*/  @!UPT UIADD3 URZ, UPT, UPT, URZ, URZ, URZ ;  /* 0x000000fffffff290 */ /* 0x000fe2000fffe0ff */
[----:B------:R-:W-:Y:S05]  /*5000*/  @!P0 BRA `(.L_x_85) ;  /* 0x0000000000408947 */ /* 0x000fea0003800000 */
        /* <DEDUP_REMOVED lines=16> */
.L_x_85:
[----:B------:R-:W-:Y:S05]  /*5110*/  BSYNC.RECONVERGENT B6 ;  /* 0x0000000000067941 */ /* 0x000fea0003800200 */
.L_x_84:
[----:B------:R-:W-:Y:S01]  /*5120*/  ISETP.NE.U32.AND P3, PT, R150, RZ, PT ;  /* 0x000000ff9600720c */ /* 0x000fe20003f65070 */
[----:B------:R-:W-:Y:S01]  /*5130*/  UISETP.NE.AND UP1, UPT, UR44, URZ, UPT ;  /* 0x000000ff2c00728c */ /* 0x000fe2000bf25270 */
[----:B------:R-:W-:Y:S02]  /*5140*/  ISETP.NE.U32.AND P4, PT, R146, RZ, PT ;  /* 0x000000ff9200720c */ /* 0x000fe40003f85070 */
[----:B------:R-:W-:Y:S02]  /*5150*/  ISETP.NE.AND.EX P3, PT, R151, RZ, PT, P3 ;  /* 0x000000ff9700720c */ /* 0x000fe40003f65330 */
[----:B------:R-:W-:Y:S02]  /*5160*/  PLOP3.LUT P1, PT, PT, PT, PT, 0x8, 0x80 ;  /* 0x000000000080781c */ /* 0x000fe40003f2e170 */
[----:B------:R-:W-:Y:S02]  /*5170*/  PLOP3.LUT P0, PT, PT, PT, UP1, 0x80, 0x8 ;  /* 0x000000000008781c */ /* 0x000fe40003f0f018 */
[----:B------:R-:W-:Y:S02]  /*5180*/  ISETP.NE.AND.EX P4, PT, R147, RZ, PT, P4 ;  /* 0x000000ff9300720c */ /* 0x000fe40003f85340 */
[----:B------:R-:W1:Y:S09]  /*5190*/  @UP1 LDCU.64 UR4, c[0x0][0x888] ;  /* 0x00011100ff0417ac */ /* 0x000e720008000a00 */
[----:B------:R-:W-:Y:S01]  /*51a0*/  @P0 PLOP3.LUT P1, PT, P3, PT, PT, 0x80, 0x8 ;  /* 0x000000000008081c */ /* 0x000fe20001f2f070 */
[----:B-1----:R-:W-:Y:S04]  /*51b0*/  @UP1 UISETP.NE.U32.AND UP0, UPT, UR4, URZ, UPT ;  /* 0x000000ff0400128c */ /* 0x002fe8000bf05070 */
[----:B------:R-:W-:Y:S04]  /*51c0*/  @UP1 UISETP.NE.AND.EX UP0, UPT, UR5, URZ, UPT, UP0 ;  /* 0x000000ff0500128c */ /* 0x000fe8000bf05300 */
[----:B------:R-:W-:Y:S01]  /*51d0*/  @UP1 USEL UR4, URZ, 0xffffffff, UP0 ;  /* 0xffffffffff041887 */ /* 0x000fe20008000000 */
[----:B------:R-:W-:Y:S11]  /*51e0*/  @!P3 BRA `(.L_x_86) ;  /* 0x00000000002cb947 */ /* 0x000ff60003800000 */
[----:B------:R-:W-:Y:S01]  /*51f0*/  ISETP.NE.U32.AND P2, PT, R148, RZ, PT ;  /* 0x000000ff9400720c */ /* 0x000fe20003f45070 */
[----:B------:R-:W-:Y:S03]  /*5200*/  IMAD.MOV.U32 R164, RZ, RZ, 0x1 ;  /* 0x00000001ffa47424 */ /* 0x000fe600078e00ff */
[----:B------:R-:W-:Y:S11]  /*5210*/  ISETP.NE.AND.EX P2, PT, R149, RZ, PT, P2 ;  /* 0x000000ff9500720c */ /* 0x000ff60003f45320 */
[----:B------:R-:W-:Y:S02]  /*5220*/  @!UPT UIADD3 URZ, UPT, UPT, URZ, URZ, URZ ;  /* 0x000000fffffff290 */ /* 0x000fe4000fffe0ff */
[----:B------:R-:W1:Y:S01]  /*5230*/  @P2 LDC.64 R2, c[0x0][0x888] ;  /* 0x00022200ff022b82 */ /* 0x000e620000000a00 */
[----:B------:R-:W-:Y:S04]  /*5240*/  @P2 IMAD R0, R150, UR36, RZ ;  /* 0x0000002496002c24 */ /* 0x000fe8000f8e02ff */
[----:B-1----:R-:W-:Y:S04]  /*5250*/  @P2 IMAD.WIDE R2, R0, 0x4, R2 ;  /* 0x0000000400022825 */ /* 0x002fe800078e0202 */
[----:B------:R-:W-:Y:S01]  /*5260*/  HFMA2 R0, -RZ, RZ, 0, 5.9604644775390625e-08 ;  /* 0x00000001ff007431 */ /* 0x000fe200000001ff */
[----:B-----5:R1:W5:Y:S04]  /*5270*/  @P2 LDG.E R81, desc[UR40][R2.64] ;  /* 0x0000002802512981 */ /* 0x020368000c1e1900 */
[----:B------:R-:W-:Y:S01]  /*5280*/  @!P2 PRMT R164, R0, 0x7610, R164 ;  /* 0x0000761000a4a816 */ /* 0x000fe200000000a4 */
[----:B-1----:R-:W2:Y:S06]  /*5290*/  @!P2 LDC R81, c[0x0][0x880] ;  /* 0x00022000ff51ab82 */ /* 0x002eac0000000800 */
.L_x_86:
[----:B------:R-:W-:Y:S05]  /*52a0*/  @!P4 BRA `(.L_x_87) ;  /* 0x000000000020c947 */ /* 0x000fea0003800000 */
[----:B------:R-:W-:Y:S04]  /*52b0*/  ISETP.NE.U32.AND P2, PT, R144, RZ, PT ;  /* 0x000000ff9000720c */ /* 0x000fe80003f45070 */
[----:B------:R-:W-:Y:S11]  /*52c0*/  ISETP.NE.AND.EX P2, PT, R145, RZ, PT, P2 ;  /* 0x000000ff9100720c */ /* 0x000ff60003f45320 */
[----:B------:R-:W-:Y:S02]  /*52d0*/  @!UPT UIADD3 URZ, UPT, UPT, URZ, URZ, URZ ;  /* 0x000000fffffff290 */ /* 0x000fe4000fffe0ff */
[----:B------:R-:W1:Y:S01]  /*52e0*/  @P2 LDC.64 R2, c[0x0][0x8a8] ;  /* 0x00022a00ff022b82 */ /* 0x000e620000000a00 */
[----:B------:R-:W-:Y:S04]  /*52f0*/  @P2 IMAD R0, R146, UR36, RZ ;  /* 0x0000002492002c24 */ /* 0x000fe8000f8e02ff */
[----:B-1----:R-:W-:Y:S05]  /*5300*/  @P2 IMAD.WIDE R2, R0, 0x4, R2 ;  /* 0x0000000400022825 */ /* 0x002fea00078e0202 */
[----:B-----5:R1:W5:Y:S02]  /*5310*/  @P2 LDG.E R78, desc[UR40][R2.64] ;  /* 0x00000028024e2981 */ /* 0x020364000c1e1900 */
[----:B-1----:R-:W3:Y:S02]  /*5320*/  @!P2 LDC R78, c[0x0][0x8a0] ;  /* 0x00022800ff4eab82 */ /* 0x002ee40000000800 */
.L_x_87:
[----:B--2--5:R-:W-:Y:S01]  /*5330*/  @P0 FSETP.NEU.AND P4, PT, R81, RZ, PT ;  /* 0x000000ff5100020b */ /* 0x024fe20003f8d000 */
[----:B------:R-:W-:Y:S01]  /*5340*/  IMAD.U32 R0, RZ, RZ, UR4 ;  /* 0x00000004ff007e24 */ /* 0x000fe2000f8e00ff */
[----:B------:R-:W-:Y:S01]  /*5350*/  @P0 LOP3.LUT P2, RZ, R164, 0xff, RZ, 0xc0, !PT ;  /* 0x000000ffa4ff0812 */ /* 0x000fe2000784c0ff */
[----:B------:R-:W-:Y:S01]  /*5360*/  BSSY B1, `(.L_x_88) ;  /* 0x000003d000017945 */ /* 0x000fe20003800000 */
[----:B------:R-:W-:Y:S01]  /*5370*/  @P0 SEL R3, RZ, 0xffffffff, P4 ;  /* 0xffffffffff030807 */ /* 0x000fe20002000000 */
[C---:B------:R-:W-:Y:S01]  /*5380*/  IMAD R64, R76.reuse, 0x40, R79 ;  /* 0x000000404c407824 */ /* 0x040fe200078e024f */
[----:B------:R-:W-:Y:S02]  /*5390*/  LEA R156, R76, UR43, 0x3 ;  /* 0x0000002b4c9c7c11 */ /* 0x000fe4000f8e18ff */
[----:B------:R-:W-:Y:S02]  /*53a0*/  CS2R R86, SRZ ;  /* 0x0000000000567805 */ /* 0x000fe4000001ff00 */
[----:B------:R-:W-:Y:S02]  /*53b0*/  @P1 SEL R3, R0, R3, !P2 ;  /* 0x0000000300031207 */ /* 0x000fe40005000000 */
[----:B------:R-:W-:Y:S02]  /*53c0*/  CS2R R84, SRZ ;  /* 0x0000000000547805 */ /* 0x000fe4000001ff00 */
[----:B------:R-:W-:Y:S02]  /*53d0*/  SHF.L.U32 R5, R175, 0x1f, RZ ;  /* 0x0000001faf057819 */ /* 0x000fe400000006ff */
[----:B------:R-:W-:Y:S02]  /*53e0*/  CS2R R90, SRZ ;  /* 0x00000000005a7805 */ /* 0x000fe4000001ff00 */
[----:B------:R-:W-:Y:S02]  /*53f0*/  @P0 LOP3.LUT R3, R3, 0x1, RZ, 0xc0, !PT ;  /* 0x0000000103030812 */ /* 0x000fe400078ec0ff */
[----:B------:R-:W-:Y:S02]  /*5400*/  CS2R R88, SRZ ;  /* 0x0000000000587805 */ /* 0x000fe4000001ff00 */
[----:B------:R-:W-:Y:S02]  /*5410*/  PLOP3.LUT P5, PT, PT, PT, PT, 0x8, 0x80 ;  /* 0x000000000080781c */ /* 0x000fe40003fae170 */
[----:B------:R-:W-:Y:S02]  /*5420*/  CS2R R98, SRZ ;  /* 0x0000000000627805 */ /* 0x000fe4000001ff00 */
[----:B------:R-:W-:Y:S02]  /*5430*/  ISETP.NE.U32.OR P1, PT, R3, 0x1, !P0 ;  /* 0x000000010300780c */ /* 0x000fe40004725470 */
[----:B------:R-:W-:Y:S02]  /*5440*/  CS2R R96, SRZ ;  /* 0x0000000000607805 */ /* 0x000fe4000001ff00 */
[----:B------:R-:W-:Y:S02]  /*5450*/  CS2R R94, SRZ ;  /* 0x00000000005e7805 */ /* 0x000fe4000001ff00 */
[----:B------:R-:W-:Y:S07]  /*5460*/  CS2R R92, SRZ ;  /* 0x00000000005c7805 */ /* 0x000fee000001ff00 */
[----:B------:R-:W-:Y:S04]  /*5470*/  @P1 SHF.L.U32 R2, R173, 0x1f, RZ ;  /* 0x0000001fad021819 */ /* 0x000fe800000006ff */
[----:B------:R-:W1:Y:S01]  /*5480*/  @P1 SYNCS.PHASECHK.TRANS64.TRYWAIT P0, [UR43+0x80], R2 ;  /* 0x00008002ff0015a7 */ /* 0x000e62000800112b */
[----:B------:R2:W4:Y:S01]  /*5490*/  SYNCS.PHASECHK.TRANS64.TRYWAIT P4, [R156+URZ+0xc0], R5 ;  /* 0x0000c0059c0075a7 */ /* 0x00052200080811ff */
[----:B-1----:R-:W-:Y:S01]  /*54a0*/  @P1 PLOP3.LUT P5, PT, P0, PT, PT, 0x8, 0x80 ;  /* 0x000000000080181c */ /* 0x002fe200007ae170 */
[----:B------:R-:W-:Y:S01]  /*54b0*/  @!UPT UIADD3 URZ, UPT, UPT, URZ, URZ, URZ ;  /* 0x000000fffffff290 */ /* 0x000fe2000fffe0ff */
[----:B--2-4-:R-:W-:Y:S11]  /*54c0*/  @!P1 BRA `(.L_x_89) ;  /* 0x0000000000989947 */ /* 0x014ff60003800000 */
[----:B------:R-:W-:Y:S01]  /*54d0*/  ISETP.NE.U32.AND P0, PT, RZ, UR38, PT ;  /* 0x00000026ff007c0c */ /* 0x000fe2000bf05070 */
[----:B------:R-:W-:Y:S01]  /*54e0*/  BSSY B0, `(.L_x_90) ;  /* 0x0000016000007945 */ /* 0x000fe20003800000 */
[----:B------:R-:W-:Y:S02]  /*54f0*/  FSETP.NEU.AND P2, PT, R81, RZ, PT ;  /* 0x000000ff5100720b */ /* 0x000fe40003f4d000 */
[----:B------:R-:W-:Y:S02]  /*5500*/  CS2R R94, SRZ ;  /* 0x00000000005e7805 */ /* 0x000fe4000001ff00 */
[----:B------:R-:W-:Y:S02]  /*5510*/  ISETP.NE.AND.EX P0, PT, RZ, UR39, PT, P0 ;  /* 0x00000027ff007c0c */ /* 0x000fe4000bf05300 */
[----:B------:R-:W-:Y:S02]  /*5520*/  CS2R R92, SRZ ;  /* 0x00000000005c7805 */ /* 0x000fe4000001ff00 */
[----:B------:R-:W-:Y:S02]  /*5530*/  LOP3.LUT P1, RZ, R164, 0xff, RZ, 0xc0, !PT ;  /* 0x000000ffa4ff7812 */ /* 0x000fe4000782c0ff */
[----:B------:R-:W-:Y:S02]  /*5540*/  CS2R R98, SRZ ;  /* 0x0000000000627805 */ /* 0x000fe4000001ff00 */
[----:B------:R-:W-:Y:S02]  /*5550*/  SEL R0, RZ, 0xffffffff, P2 ;  /* 0xffffffffff007807 */ /* 0x000fe40001000000 */
[----:B------:R-:W-:Y:S02]  /*5560*/  CS2R R96, SRZ ;  /* 0x0000000000607805 */ /* 0x000fe4000001ff00 */
[----:B------:R-:W-:Y:S02]  /*5570*/  SEL R3, RZ, 0xffffffff, P0 ;  /* 0xffffffffff037807 */ /* 0x000fe40000000000 */
[----:B------:R-:W-:Y:S02]  /*5580*/  CS2R R90, SRZ ;  /* 0x00000000005a7805 */ /* 0x000fe4000001ff00 */
[----:B------:R-:W-:Y:S02]  /*5590*/  CS2R R88, SRZ ;  /* 0x0000000000587805 */ /* 0x000fe4000001ff00 */
[----:B------:R-:W-:Y:S02]  /*55a0*/  CS2R R86, SRZ ;  /* 0x0000000000567805 */ /* 0x000fe4000001ff00 */
[----:B------:R-:W-:Y:S02]  /*55b0*/  @P3 SEL R0, R3, R0, !P1 ;  /* 0x0000000003003207 */ /* 0x000fe40004800000 */
[----:B------:R-:W-:Y:S02]  /*55c0*/  CS2R R84, SRZ ;  /* 0x0000000000547805 */ /* 0x000fe4000001ff00 */
[----:B------:R-:W-:Y:S04]  /*55d0*/  LOP3.LUT R0, R0, 0x1, RZ, 0xc0, !PT ;  /* 0x0000000100007812 */ /* 0x000fe800078ec0ff */
[----:B------:R-:W-:Y:S01]  /*55e0*/  ISETP.NE.U32.AND P0, PT, R0, 0x1, PT ;  /* 0x000000010000780c */ /* 0x000fe20003f05070 */
[----:B------:R-:W-:Y:S01]  /*55f0*/  @!UPT UIADD3 URZ, UPT, UPT, URZ, URZ, URZ ;  /* 0x000000fffffff290 */ /* 0x000fe2000fffe0ff */
[----:B------:R-:W-:Y:S11]  /*5600*/  @!P5 BRA `(.L_x_91) ;  /* 0x00000000000cd947 */ /* 0x000ff60003800000 */
[----:B------:R-:W-:Y:S04]  /*5610*/  SHF.L.U32 R3, R173, 0x1f, RZ ;  /* 0x0000001fad037819 */ /* 0x000fe800000006ff */
[----:B------:R-:W1:Y:S02]  /*5620*/  SYNCS.PHASECHK.TRANS64.TRYWAIT P1, [UR43+0x80], R3 ;  /* 0x00008003ff0075a7 */ /* 0x000e64000802112b */
[----:B-1----:R-:W-:Y:S05]  /*5630*/  @!P1 BRA `(.L_x_92) ;  /* 0x0000001c00c09947 */ /* 0x002fea0003800000 */
.L_x_91:
[----:B------:R-:W-:Y:S05]  /*5640*/  BSYNC B0 ;  /* 0x0000000000007941 */ /* 0x000fea0003800000 */
.L_x_90:
[----:B------:R2:W4:Y:S01]  /*5650*/  @P0 LDS.128 R92, [R168+UR43+0x200] ;  /* 0x0002002ba85c0984 */ /* 0x0005220008000c00 */
[----:B------:R-:W-:Y:S01]  /*5660*/  UIADD3 UR4, UPT, UPT, UR43, 0x88, URZ ;  /* 0x000000882b047890 */ /* 0x000fe2000fffe0ff */
[----:B------:R-:W-:Y:S02]  /*5670*/  LOP3.LUT R173, R173, 0x1, RZ, 0x3c, !PT ;  /* 0x00000001adad7812 */ /* 0x000fe400078e3cff */
[----:B------:R2:W1:Y:S01]  /*5680*/  @P0 LDS.128 R96, [R178+0x10] ;  /* 0x00001000b2600984 */ /* 0x0004620000000c00 */
[----:B------:R-:W-:Y:S03]  /*5690*/  UPRMT UR4, UR37, 0x654, UR4 ;  /* 0x0000065425047896 */ /* 0x000fe60008000004 */
[----:B------:R2:W1:Y:S04]  /*56a0*/  @P0 LDS.128 R88, [R177+0x20] ;  /* 0x00002000b1580984 */ /* 0x0004680000000c00 */
[----:B------:R2:W1:Y:S01]  /*56b0*/  @P0 LDS.128 R84, [R176+0x30] ;  /* 0x00003000b0540984 */ /* 0x0004620000000c00 */
[----:B------:R-:W-:Y:S01]  /*56c0*/  @!PT LDS RZ, [RZ] ;  /* 0x00000000fffff984 */ /* 0x000fe20000000800 */
[----:B------:R-:W-:Y:S01]  /*56d0*/  @!PT LDS RZ, [RZ] ;  /* 0x00000000fffff984 */ /* 0x000fe20000000800 */
[----:B------:R-:W-:Y:S01]  /*56e0*/  @!PT LDS RZ, [RZ] ;  /* 0x00000000fffff984 */ /* 0x000fe20000000800 */
[----:B------:R-:W-:Y:S01]  /*56f0*/  @!PT LDS RZ, [RZ] ;  /* 0x00000000fffff984 */ /* 0x000fe20000000800 */
[----:B------:R5:W-:Y:S06]  /*5700*/  MEMBAR.ALL.CTA ;  /* 0x0000000000007992 */ /* 0x000bec0000008000 */
[----:B-----5:R-:W5:Y:S02]  /*5710*/  FENCE.VIEW.ASYNC.S ;  /* 0x00000000000073c6 */ /* 0x020f640000000000 */
[----:B-----5:R-:W-:Y:S01]  /*5720*/  SYNCS.ARRIVE.TRANS64.RED.A1T0 RZ, [UR4], RZ ;  /* 0x000000ffffff79a7 */ /* 0x020fe20008100404 */
.L_x_89:
[----:B------:R-:W-:Y:S05]  /*5730*/  BSYNC B1 ;  /* 0x0000000000017941 */ /* 0x000fea0003800000 */
.L_x_88:
[----:B-1----:R-:W-:Y:S04]  /*5740*/  SHF.R.U32.HI R0, RZ, 0x15, R64 ;  /* 0x00000015ff007819 */ /* 0x002fe80000011640 */
[----:B------:R-:W-:Y:S01]  /*5750*/  LOP3.LUT P0, RZ, R0, 0x3, R169, 0x48, !PT ;  /* 0x0000000300ff7812 */ /* 0x000fe200078048a9 */
[----:B------:R-:W-:Y:S01]  /*5760*/  @!UPT UIADD3 URZ, UPT, UPT, URZ, URZ, URZ ;  /* 0x000000fffffff290 */ /* 0x000fe2000fffe0ff */
[----:B------:R-:W-:Y:S11]  /*5770*/  @P4 BRA `(.L_x_93) ;  /* 0x0000000000084947 */ /* 0x000ff60003800000 */
[----:B------:R-:W1:Y:S02]  /*5780*/  SYNCS.PHASECHK.TRANS64.TRYWAIT P1, [R156+URZ+0xc0], R5 ;  /* 0x0000c0059c0075a7 */ /* 0x000e6400080211ff */
[----:B-1----:R-:W-:Y:S05]  /*5790*/  @!P1 BRA `(.L_x_94) ;  /* 0x0000001c00809947 */ /* 0x002fea0003800000 */
.L_x_93:
[----:B------:R-:W-:Y:S05]  /*57a0*/  @!P0 BRA `(.L_x_95) ;  /* 0x0000000000408947 */ /* 0x000fea0003800000 */
[----:B------:R-:W1:Y:S01]  /*57b0*/  LDCU.64 UR8, c[0x4][0x70] ;  /* 0x01000e00ff0877ac */ /* 0x000e620008000a00 */
[----:B------:R-:W-:Y:S01]  /*57c0*/  MOV R3, 0x0 ;  /* 0x0000000000037802 */ /* 0x000fe20000000f00 */
[----:B------:R-:W-:Y:S02]  /*57d0*/  HFMA2 R12, -RZ, RZ, 0, 5.9604644775390625e-08 ;  /* 0x00000001ff0c7431 */ /* 0x000fe400000001ff */
[----:B------:R-:W-:Y:S02]  /*57e0*/  IMAD.MOV.U32 R8, RZ, RZ, 0x192 ;  /* 0x00000192ff087424 */ /* 0x000fe400078e00ff */
[----:B------:R-:W-:Y:S01]  /*57f0*/  IMAD.MOV.U32 R13, RZ, RZ, RZ ;  /* 0x000000ffff0d7224 */ /* 0x000fe200078e00ff */
[----:B------:R-:W5:Y:S01]  /*5800*/  LDCU.64 UR6, c[0x4][0x78] ;  /* 0x01000f00ff0677ac */ /* 0x000f620008000a00 */
[----:B------:R-:W2:Y:S01]  /*5810*/  LDC.64 R2, c[0x4][R3] ;  /* 0x0100000003027b82 */ /* 0x000ea20000000a00 */
[----:B------:R-:W3:Y:S01]  /*5820*/  LDCU.64 UR4, c[0x4][0x10] ;  /* 0x01000200ff0477ac */ /* 0x000ee20008000a00 */
[----:B-1----:R-:W-:Y:S01]  /*5830*/  MOV R5, UR9 ;  /* 0x0000000900057c02 */ /* 0x002fe20008000f00 */
[----:B------:R-:W-:Y:S01]  /*5840*/  IMAD.U32 R4, RZ, RZ, UR8 ;  /* 0x00000008ff047e24 */ /* 0x000fe2000f8e00ff */
[----:B-----5:R-:W-:Y:S01]  /*5850*/  MOV R7, UR7 ;  /* 0x0000000700077c02 */ /* 0x020fe20008000f00 */
[----:B------:R-:W-:Y:S01]  /*5860*/  IMAD.U32 R6, RZ, RZ, UR6 ;  /* 0x00000006ff067e24 */ /* 0x000fe2000f8e00ff */
[----:B---3--:R-:W-:Y:S01]  /*5870*/  MOV R11, UR5 ;  /* 0x00000005000b7c02 */ /* 0x008fe20008000f00 */
[----:B------:R-:W-:Y:S02]  /*5880*/  IMAD.U32 R10, RZ, RZ, UR4 ;  /* 0x00000004ff0a7e24 */ /* 0x000fe4000f8e00ff */
[----:B------:R-:W-:Y:S07]  /*5890*/  LEPC R20, `(.L_x_95) ;  /* 0x000000001014794e */ /* 0x000fee0000000000 */
[----:B--2-4-:R-:W-:Y:S05]  /*58a0*/  CALL.ABS.NOINC R2 ;  /* 0x0000000002007343 */ /* 0x014fea0003c00000 */
.L_x_95:
[----:B------:R-:W-:Y:S01]  /*58b0*/  LOP3.LUT P0, RZ, R166, 0x60, RZ, 0xc0, !PT ;  /* 0x00000060a6ff7812 */ /* 0x000fe2000780c0ff */
[----:B------:R-:W-:Y:S05]  /*58c0*/  WARPSYNC.ALL ;  /* 0x0000000000007948 */ /* 0x000fea0003800000 */
[----:B------:R-:W-:Y:S01]  /*58d0*/  R2UR UR4, R64 ;  /* 0x00000000400472ca */ /* 0x000fe200000e0000 */
[----:B------:R-:W-:Y:S01]  /*58e0*/  BSSY.RECONVERGENT B0, `(.L_x_96) ;  /* 0x0000121000007945 */ /* 0x000fe20003800200 */
[-C--:B----4-:R-:W-:Y:S02]  /*58f0*/  F2FP.F16.E5M2.UNPACK_B R82, R92.reuse ;  /* 0x0000005cff52723e */ /* 0x090fe400020004ff */
[----:B------:R-:W-:Y:S02]  /*5900*/  F2FP.F16.E5M2.UNPACK_B R109, R92.H1 ;  /* 0x0000005cff6d723e */ /* 0x000fe400030004ff */
[-C--:B------:R-:W-:Y:S01]  /*5910*/  F2FP.F16.E5M2.UNPACK_B R107, R93.reuse ;  /* 0x0000005dff6b723e */ /* 0x080fe200020004ff */
[--C-:B------:R-:W-:Y:S01]  /*5920*/  HADD2.F32 R80, -RZ, R82.reuse.H0_H0 ;  /* 0x20000052ff507230 */ /* 0x100fe20000004100 */
[----:B------:R-:W-:Y:S01]  /*5930*/  F2FP.F16.E5M2.UNPACK_B R105, R93.H1 ;  /* 0x0000005dff69723e */ /* 0x000fe200030004ff */
[----:B------:R-:W-:Y:S01]  /*5940*/  HADD2.F32 R82, -RZ, R82.H1_H1 ;  /* 0x30000052ff527230 */ /* 0x000fe20000004100 */
[-C--:B------:R-:W-:Y:S01]  /*5950*/  F2FP.F16.E5M2.UNPACK_B R130, R84.reuse ;  /* 0x00000054ff82723e */ /* 0x080fe200020004ff */
[--C-:B------:R-:W-:Y:S01]  /*5960*/  HADD2.F32 R83, -RZ, R109.reuse.H0_H0 ;  /* 0x2000006dff537230 */ /* 0x100fe20000004100 */
[----:B------:R-:W-:Y:S01]  /*5970*/  F2FP.F16.E5M2.UNPACK_B R132, R84.H1 ;  /* 0x00000054ff84723e */ /* 0x000fe200030004ff */
[----:B------:R-:W3:Y:S01]  /*5980*/  LDTM.x64 R4, tmem[UR4] ;  /* 0x00000004000479ee */ /* 0x000ee20008340000 */
[----:B------:R-:W-:Y:S01]  /*5990*/  NOP ;  /* 0x0000000000007918 */ /* 0x000fe20000000000 */
[----:B------:R-:W-:Y:S01]  /*59a0*/  R2UR UR5, R156 ;  /* 0x000000009c0572ca */ /* 0x000fe200000e0000 */
[--C-:B------:R-:W-:Y:S01]  /*59b0*/  HADD2.F32 R129, -RZ, R130.reuse.H0_H0 ;  /* 0x20000082ff817230 */ /* 0x100fe20000004100 */
[----:B------:R-:W-:Y:S01]  /*59c0*/  F2FP.F16.E5M2.UNPACK_B R93, R94 ;  /* 0x0000005eff5d723e */ /* 0x000fe200020004ff */
[----:B------:R-:W-:Y:S01]  /*59d0*/  HADD2.F32 R130, -RZ, R130.H1_H1 ;  /* 0x30000082ff827230 */ /* 0x000fe20000004100 */
[-C--:B------:R-:W-:Y:S01]  /*59e0*/  F2FP.F16.E5M2.UNPACK_B R134, R85.reuse ;  /* 0x00000055ff86723e */ /* 0x080fe200020004ff */
[----:B------:R-:W-:Y:S01]  /*59f0*/  HADD2.F32 R84, -RZ, R109.H1_H1 ;  /* 0x3000006dff547230 */ /* 0x000fe20000004100 */
[----:B------:R-:W-:Y:S01]  /*5a00*/  F2FP.F16.E5M2.UNPACK_B R136, R85.H1 ;  /* 0x00000055ff88723e */ /* 0x000fe200030004ff */
[--C-:B------:R-:W-:Y:S01]  /*5a10*/  HADD2.F32 R85, -RZ, R107.reuse.H0_H0 ;  /* 0x2000006bff557230 */ /* 0x100fe20000004100 */
[-C--:B------:R-:W-:Y:S01]  /*5a20*/  F2FP.F16.E5M2.UNPACK_B R138, R86.reuse ;  /* 0x00000056ff8a723e */ /* 0x080fe200020004ff */
[--C-:B------:R-:W-:Y:S01]  /*5a30*/  HADD2.F32 R133, -RZ, R134.reuse.H0_H0 ;  /* 0x20000086ff857230 */ /* 0x100fe20000004100 */
[----:B------:R-:W-:Y:S01]  /*5a40*/  F2FP.F16.E5M2.UNPACK_B R140, R86.H1 ;  /* 0x00000056ff8c723e */ /* 0x000fe200030004ff */
[----:B------:R-:W-:Y:S01]  /*5a50*/  HADD2.F32 R86, -RZ, R107.H1_H1 ;  /* 0x3000006bff567230 */ /* 0x000fe20000004100 */
[----:B------:R-:W-:Y:S01]  /*5a60*/  F2FP.F16.E5M2.UNPACK_B R142, R87 ;  /* 0x00000057ff8e723e */ /* 0x000fe200020004ff */
[----:B------:R-:W-:Y:S01]  /*5a70*/  UIADD3 UR5, UPT, UPT, UR5, 0xe0, URZ ;  /* 0x000000e005057890 */ /* 0x000fe2000fffe0ff */
[----:B------:R-:W-:Y:S01]  /*5a80*/  HADD2.F32 R134, -RZ, R134.H1_H1 ;  /* 0x30000086ff867230 */ /* 0x000fe20000004100 */
[----:B------:R-:W-:Y:S01]  /*5a90*/  F2FP.F16.E5M2.UNPACK_B R114, R88 ;  /* 0x00000058ff72723e */ /* 0x000fe200020004ff */
[--C-:B------:R-:W-:Y:S01]  /*5aa0*/  HADD2.F32 R137, -RZ, R138.reuse.H0_H0 ;  /* 0x2000008aff897230 */ /* 0x100fe20000004100 */
[----:B------:R-:W-:Y:S01]  /*5ab0*/  UPRMT UR5, UR37, 0x654, UR5 ;  /* 0x0000065425057896 */ /* 0x000fe20008000005 */
[----:B------:R-:W-:Y:S01]  /*5ac0*/  HADD2.F32 R138, -RZ, R138.H1_H1 ;  /* 0x3000008aff8a7230 */ /* 0x000fe20000004100 */
[-C--:B------:R-:W-:Y:S01]  /*5ad0*/  F2FP.F16.E5M2.UNPACK_B R118, R89.reuse ;  /* 0x00000059ff76723e */ /* 0x080fe200020004ff */
[--C-:B------:R-:W-:Y:S01]  /*5ae0*/  HADD2.F32 R113, -RZ, R114.reuse.H0_H0 ;  /* 0x20000072ff717230 */ /* 0x100fe20000004100 */
[----:B------:R-:W-:Y:S01]  /*5af0*/  F2FP.F16.E5M2.UNPACK_B R120, R89.H1 ;  /* 0x00000059ff78723e */ /* 0x000fe200030004ff */
[C---:B---3--:R-:W-:Y:S01]  /*5b00*/  FMUL R4, R78.reuse, R4 ;  /* 0x000000044e047220 */ /* 0x048fe20000400000 */
[C---:B------:R-:W-:Y:S01]  /*5b10*/  FMUL R5, R78.reuse, R5 ;  /* 0x000000054e057220 */ /* 0x040fe20000400000 */
[C---:B------:R-:W-:Y:S01]  /*5b20*/  FMUL R8, R78.reuse, R8 ;  /* 0x000000084e087220 */ /* 0x040fe20000400000 */
[C---:B------:R-:W-:Y:S01]  /*5b30*/  FMUL R9, R78.reuse, R9 ;  /* 0x000000094e097220 */ /* 0x040fe20000400000 */
[----:B------:R-:W-:Y:S01]  /*5b40*/  SYNCS.ARRIVE.TRANS64.RED.A1T0 RZ, [UR5], RZ ;  /* 0x000000ffffff79a7 */ /* 0x000fe20008100405 */
[C---:B------:R-:W-:Y:S01]  /*5b50*/  FFMA R4, R81.reuse, R80, R4 ;  /* 0x0000005051047223 */ /* 0x040fe20000000004 */
[C---:B------:R-:W-:Y:S01]  /*5b60*/  FFMA R5, R81.reuse, R82, R5 ;  /* 0x0000005251057223 */ /* 0x040fe20000000005 */
[----:B------:R-:W-:Y:S02]  /*5b70*/  HADD2.F32 R89, -RZ, R93.H0_H0 ;  /* 0x2000005dff597230 */ /* 0x000fe40000004100 */
[C---:B------:R-:W-:Y:S01]  /*5b80*/  FMUL R12, R78.reuse, R12 ;  /* 0x0000000c4e0c7220 */ /* 0x040fe20000400000 */
        /* <DEDUP_REMOVED lines=11> */
[----:B------:R-:W-:Y:S02]  /*5c40*/  HADD2.F32 R114, -RZ, R114.H1_H1 ;  /* 0x30000072ff727230 */ /* 0x000fe40000004100 */
[C---:B------:R-:W-:Y:S01]  /*5c50*/  FMUL R32, R78.reuse, R36 ;  /* 0x000000244e207220 */ /* 0x040fe20000400000 */
[C---:B------:R-:W-:Y:S01]  /*5c60*/  FMUL R33, R78.reuse, R37 ;  /* 0x000000254e217220 */ /* 0x040fe20000400000 */
[--C-:B------:R-:W-:Y:S02]  /*5c70*/  HADD2.F32 R117, -RZ, R118.reuse.H0_H0 ;  /* 0x20000076ff757230 */ /* 0x100fe40000004100 */
[C---:B------:R-:W-:Y:S01]  /*5c80*/  FMUL R36, R78.reuse, R40 ;  /* 0x000000284e247220 */ /* 0x040fe20000400000 */
[----:B------:R-:W-:Y:S02]  /*5c90*/  HADD2.F32 R118, -RZ, R118.H1_H1 ;  /* 0x30000076ff767230 */ /* 0x000fe40000004100 */
        /* <DEDUP_REMOVED lines=8> */
[----:B------:R-:W-:Y:S01]  /*5d20*/  F2FP.F16.E5M2.UNPACK_B R92, R94.H1 ;  /* 0x0000005eff5c723e */ /* 0x000fe200030004ff */
[C---:B------:R-:W-:Y:S01]  /*5d30*/  FMUL R53, R78.reuse, R57 ;  /* 0x000000394e357220 */ /* 0x040fe20000400000 */
[C---:B------:R-:W-:Y:S01]  /*5d40*/  FMUL R56, R78.reuse, R60 ;  /* 0x0000003c4e387220 */ /* 0x040fe20000400000 */
[----:B------:R-:W-:Y:S01]  /*5d50*/  F2FP.F16.E5M2.UNPACK_B R141, R87.H1 ;  /* 0x00000057ff8d723e */ /* 0x000fe200030004ff */
[C---:B------:R-:W-:Y:S01]  /*5d60*/  FMUL R57, R78.reuse, R61 ;  /* 0x0000003d4e397220 */ /* 0x040fe20000400000 */
[----:B------:R-:W-:Y:S02]  /*5d70*/  HADD2.F32 R80, -RZ, R142.H1_H1 ;  /* 0x3000008eff507230 */ /* 0x000fe40000004100 */
[C---:B------:R-:W-:Y:S01]  /*5d80*/  FMUL R60, R78.reuse, R64 ;  /* 0x000000404e3c7220 */ /* 0x040fe20000400000 */
[----:B------:R-:W-:Y:S01]  /*5d90*/  F2FP.F16.E5M2.UNPACK_B R116, R88.H1 ;  /* 0x00000058ff74723e */ /* 0x000fe200030004ff */
[C---:B------:R-:W-:Y:S01]  /*5da0*/  FMUL R61, R78.reuse, R65 ;  /* 0x000000414e3d7220 */ /* 0x040fe20000400000 */
[C---:B------:R-:W-:Y:S01]  /*5db0*/  FMUL R6, R78.reuse, R6 ;  /* 0x000000064e067220 */ /* 0x040fe20000400000 */
[----:B------:R-:W-:Y:S01]  /*5dc0*/  F2FP.F16.E5M2.UNPACK_B R94, R95 ;  /* 0x0000005fff5e723e */ /* 0x000fe200020004ff */
[C---:B------:R-:W-:Y:S01]  /*5dd0*/  FMUL R7, R78.reuse, R7 ;  /* 0x000000074e077220 */ /* 0x040fe20000400000 */
[--C-:B------:R-:W-:Y:S02]  /*5de0*/  HADD2.F32 R87, -RZ, R105.reuse.H0_H0 ;  /* 0x20000069ff577230 */ /* 0x100fe40000004100 */
[C---:B------:R-:W-:Y:S01]  /*5df0*/  FFMA R6, R81.reuse, R83, R6 ;  /* 0x0000005351067223 */ /* 0x040fe20000000006 */
[----:B------:R-:W-:Y:S01]  /*5e00*/  F2FP.F16.E5M2.UNPACK_B R122, R90 ;  /* 0x0000005aff7a723e */ /* 0x000fe200020004ff */
[C---:B------:R-:W-:Y:S01]  /*5e10*/  FFMA R7, R81.reuse, R84, R7 ;  /* 0x0000005451077223 */ /* 0x040fe20000000007 */
[C---:B------:R-:W-:Y:S01]  /*5e20*/  FFMA R8, R81.reuse, R85, R8 ;  /* 0x0000005551087223 */ /* 0x040fe20000000008 */
[----:B------:R-:W-:Y:S01]  /*5e30*/  F2FP.F16.E5M2.UNPACK_B R124, R90.H1 ;  /* 0x0000005aff7c723e */ /* 0x000fe200030004ff */
[----:B------:R-:W-:Y:S02]  /*5e40*/  HADD2.F32 R88, -RZ, R105.H1_H1 ;  /* 0x30000069ff587230 */ /* 0x000fe40000004100 */
[----:B------:R-:W-:Y:S01]  /*5e50*/  FFMA R9, R81, R86, R9 ;  /* 0x0000005651097223 */ /* 0x000fe20000000009 */
[----:B------:R-:W-:Y:S01]  /*5e60*/  F2FP.SATFINITE.E5M2.F32.PACK_AB_MERGE_C R156, R7, R6, RZ ;  /* 0x00000006079c723e */ /* 0x000fe200048060ff */
[----:B------:R-:W-:Y:S02]  /*5e70*/  HADD2.F32 R90, -RZ, R93.H1_H1 ;  /* 0x3000005dff5a7230 */ /* 0x000fe40000004100 */
[C---:B------:R-:W-:Y:S01]  /*5e80*/  FMUL R10, R78.reuse, R10 ;  /* 0x0000000a4e0a7220 */ /* 0x040fe20000400000 */
[--C-:B------:R-:W-:Y:S01]  /*5e90*/  HADD2.F32 R93, -RZ, R94.reuse.H0_H0 ;  /* 0x2000005eff5d7230 */ /* 0x100fe20000004100 */
[----:B------:R-:W-:Y:S01]  /*5ea0*/  F2FP.SATFINITE.E5M2.F32.PACK_AB_MERGE_C R156, R5, R4, R156 ;  /* 0x00000004059c723e */ /* 0x000fe2000480609c */
[----:B------:R-:W-:Y:S02]  /*5eb0*/  HADD2.F32 R94, -RZ, R94.H1_H1 ;  /* 0x3000005eff5e7230 */ /* 0x000fe40000004100 */
[C---:B------:R-:W-:Y:S01]  /*5ec0*/  FFMA R10, R81.reuse, R87, R10 ;  /* 0x00000057510a7223 */ /* 0x040fe2000000000a */
[--C-:B------:R-:W-:Y:S02]  /*5ed0*/  HADD2.F32 R121, -RZ, R122.reuse.H0_H0 ;  /* 0x2000007aff797230 */ /* 0x100fe40000004100 */
[C---:B------:R-:W-:Y:S01]  /*5ee0*/  FMUL R11, R78.reuse, R11 ;  /* 0x0000000b4e0b7220 */ /* 0x040fe20000400000 */
[----:B------:R-:W-:Y:S01]  /*5ef0*/  F2FP.F16.E5M2.UNPACK_B R126, R91 ;  /* 0x0000005bff7e723e */ /* 0x000fe200020004ff */
[----:B------:R-:W-:Y:S01]  /*5f00*/  HADD2.F32 R122, -RZ, R122.H1_H1 ;  /* 0x3000007aff7a7230 */ /* 0x000fe20000004100 */
[----:B------:R-:W-:Y:S01]  /*5f10*/  F2FP.F16.E5M2.UNPACK_B R103, R95.H1 ;  /* 0x0000005fff67723e */ /* 0x000fe200030004ff */
[C---:B------:R-:W-:Y:S01]  /*5f20*/  FFMA R11, R81.reuse, R88, R11 ;  /* 0x00000058510b7223 */ /* 0x040fe2000000000b */
[----:B------:R-:W-:Y:S01]  /*5f30*/  F2FP.F16.E5M2.UNPACK_B R128, R91.H1 ;  /* 0x0000005bff80723e */ /* 0x000fe200030004ff */
[----:B------:R-:W-:Y:S02]  /*5f40*/  HADD2.F32 R91, -RZ, R92.H0_H0 ;  /* 0x2000005cff5b7230 */ /* 0x000fe40000004100 */
[C---:B------:R-:W-:Y:S01]  /*5f50*/  FFMA R12, R81.reuse, R89, R12 ;  /* 0x00000059510c7223 */ /* 0x040fe2000000000c */
[----:B------:R-:W-:Y:S01]  /*5f60*/  FFMA R13, R81, R90, R13 ;  /* 0x0000005a510d7223 */ /* 0x000fe2000000000d */
[----:B------:R-:W-:Y:S01]  /*5f70*/  F2FP.SATFINITE.E5M2.F32.PACK_AB_MERGE_C R157, R11, R10, RZ ;  /* 0x0000000a0b9d723e */ /* 0x000fe200048060ff */
[--C-:B------:R-:W-:Y:S01]  /*5f80*/  HADD2.F32 R125, -RZ, R126.reuse.H0_H0 ;  /* 0x2000007eff7d7230 */ /* 0x100fe20000004100 */
[----:B------:R-:W-:Y:S01]  /*5f90*/  F2FP.F16.E5M2.UNPACK_B R101, R96 ;  /* 0x00000060ff65723e */ /* 0x000fe200020004ff */
[----:B------:R-:W-:Y:S01]  /*5fa0*/  HADD2.F32 R126, -RZ, R126.H1_H1 ;  /* 0x3000007eff7e7230 */ /* 0x000fe20000004100 */
[----:B------:R-:W-:Y:S01]  /*5fb0*/  F2FP.SATFINITE.E5M2.F32.PACK_AB_MERGE_C R157, R9, R8, R157 ;  /* 0x00000008099d723e */ /* 0x000fe2000480609d */
[----:B------:R-:W-:Y:S02]  /*5fc0*/  HADD2.F32 R83, -RZ, R142.H0_H0 ;  /* 0x2000008eff537230 */ /* 0x000fe40000004100 */
[C---:B------:R-:W-:Y:S01]  /*5fd0*/  FMUL R14, R78.reuse, R14 ;  /* 0x0000000e4e0e7220 */ /* 0x040fe20000400000 */
[----:B------:R-:W-:Y:S02]  /*5fe0*/  HADD2.F32 R92, -RZ, R92.H1_H1 ;  /* 0x3000005cff5c7230 */ /* 0x000fe40000004100 */
[C---:B------:R-:W-:Y:S01]  /*5ff0*/  FMUL R15, R78.reuse, R15 ;  /* 0x0000000f4e0f7220 */ /* 0x040fe20000400000 */
[----:B------:R-:W-:Y:S01]  /*6000*/  F2FP.F16.E5M2.UNPACK_B R100, R96.H1 ;  /* 0x00000060ff64723e */ /* 0x000fe200030004ff */
[--C-:B------:R-:W-:Y:S02]  /*6010*/  HADD2.F32 R95, -RZ, R103.reuse.H0_H0 ;  /* 0x20000067ff5f7230 */ /* 0x100fe40000004100 */
[C---:B------:R-:W-:Y:S01]  /*6020*/  FFMA R14, R81.reuse, R91, R14 ;  /* 0x0000005b510e7223 */ /* 0x040fe2000000000e */
[C---:B------:R-:W-:Y:S01]  /*6030*/  FFMA R15, R81.reuse, R92, R15 ;  /* 0x0000005c510f7223 */ /* 0x040fe2000000000f */
[C---:B------:R-:W-:Y:S01]  /*6040*/  FFMA R16, R81.reuse, R93, R16 ;  /* 0x0000005d51107223 */ /* 0x040fe20000000010 */
[----:B------:R-:W-:Y:S01]  /*6050*/  FFMA R17, R81, R94, R17 ;  /* 0x0000005e51117223 */ /* 0x000fe20000000011 */
[-C--:B------:R-:W-:Y:S01]  /*6060*/  F2FP.F16.E5M2.UNPACK_B R102, R97.reuse ;  /* 0x00000061ff66723e */ /* 0x080fe200020004ff */
[----:B------:R-:W-:Y:S01]  /*6070*/  HADD2.F32 R96, -RZ, R103.H1_H1 ;  /* 0x30000067ff607230 */ /* 0x000fe20000004100 */
[----:B------:R-:W-:Y:S01]  /*6080*/  F2FP.SATFINITE.E5M2.F32.PACK_AB_MERGE_C R158, R15, R14, RZ ;  /* 0x0000000e0f9e723e */ /* 0x000fe200048060ff */
[C---:B------:R-:W-:Y:S01]  /*6090*/  FMUL R18, R78.reuse, R18 ;  /* 0x000000124e127220 */ /* 0x040fe20000400000 */
[----:B------:R-:W-:Y:S01]  /*60a0*/  F2FP.F16.E5M2.UNPACK_B R104, R97.H1 ;  /* 0x00000061ff68723e */ /* 0x000fe200030004ff */
[--C-:B------:R-:W-:Y:S01]  /*60b0*/  HADD2.F32 R97, -RZ, R101.reuse.H0_H0 ;  /* 0x20000065ff617230 */ /* 0x100fe20000004100 */
[----:B------:R-:W-:Y:S01]  /*60c0*/  F2FP.SATFINITE.E5M2.F32.PACK_AB_MERGE_C R158, R13, R12, R158 ;  /* 0x0000000c0d9e723e */ /* 0x000fe2000480609e */
[C---:B------:R-:W-:Y:S01]  /*60d0*/  FFMA R18, R81.reuse, R95, R18 ;  /* 0x0000005f51127223 */ /* 0x040fe20000000012 */
[----:B------:R-:W-:Y:S01]  /*60e0*/  F2FP.F16.E5M2.UNPACK_B R110, R99 ;  /* 0x00000063ff6e723e */ /* 0x000fe200020004ff */
[C---:B------:R-:W-:Y:S01]  /*60f0*/  FMUL R19, R78.reuse, R19 ;  /* 0x000000134e137220 */ /* 0x040fe20000400000 */
[----:B------:R-:W-:Y:S01]  /*6100*/  F2FP.F16.E5M2.UNPACK_B R112, R99.H1 ;  /* 0x00000063ff70723e */ /* 0x000fe200030004ff */
[----:B------:R-:W-:Y:S01]  /*6110*/  HADD2.F32 R99, -RZ, R101.H1_H1 ;  /* 0x30000065ff637230 */ /* 0x000fe20000004100 */
[-C--:B------:R-:W-:Y:S01]  /*6120*/  F2FP.F16.E5M2.UNPACK_B R106, R98.reuse ;  /* 0x00000062ff6a723e */ /* 0x080fe200020004ff */
[----:B------:R-:W-:Y:S01]  /*6130*/  HADD2.F32 R101, -RZ, R102.H0_H0 ;  /* 0x20000066ff657230 */ /* 0x000fe20000004100 */
[----:B------:R-:W-:Y:S01]  /*6140*/  F2FP.F16.E5M2.UNPACK_B R108, R98.H1 ;  /* 0x00000062ff6c723e */ /* 0x000fe200030004ff */
[----:B------:R-:W-:Y:S02]  /*6150*/  HADD2.F32 R98, -RZ, R100.H0_H0 ;  /* 0x20000064ff627230 */ /* 0x000fe40000004100 */
[C---:B------:R-:W-:Y:S01]  /*6160*/  FFMA R19, R81.reuse, R96, R19 ;  /* 0x0000006051137223 */ /* 0x040fe20000000013 */
[C---:B------:R-:W-:Y:S01]  /*6170*/  FFMA R0, R81.reuse, R97, R0 ;  /* 0x0000006151007223 */ /* 0x040fe20000000000 */
[----:B------:R-:W-:Y:S01]  /*6180*/  FFMA R2, R81, R99, R2 ;  /* 0x0000006351027223 */ /* 0x000fe20000000002 */
[----:B------:R-:W-:Y:S02]  /*6190*/  HADD2.F32 R102, -RZ, R102.H1_H1 ;  /* 0x30000066ff667230 */ /* 0x000fe40000004100 */
[C---:B------:R-:W-:Y:S01]  /*61a0*/  FMUL R3, R78.reuse, R22 ;  /* 0x000000164e037220 */ /* 0x040fe20000400000 */
[----:B------:R-:W-:Y:S01]  /*61b0*/  HADD2.F32 R100, -RZ, R100.H1_H1 ;  /* 0x30000064ff647230 */ /* 0x000fe20000004100 */
[----:B------:R-:W-:Y:S01]  /*61c0*/  F2FP.SATFINITE.E5M2.F32.PACK_AB_MERGE_C R159, R19, R18, RZ ;  /* 0x00000012139f723e */ /* 0x000fe200048060ff */
[--C-:B------:R-:W-:Y:S02]  /*61d0*/  HADD2.F32 R105, -RZ, R106.reuse.H0_H0 ;  /* 0x2000006aff697230 */ /* 0x100fe40000004100 */
[----:B------:R-:W-:Y:S01]  /*61e0*/  FFMA R3, R81, R98, R3 ;  /* 0x0000006251037223 */ /* 0x000fe20000000003 */
[----:B------:R-:W-:Y:S01]  /*61f0*/  HADD2.F32 R106, -RZ, R106.H1_H1 ;  /* 0x3000006aff6a7230 */ /* 0x000fe20000004100 */
[----:B------:R-:W-:Y:S01]  /*6200*/  F2FP.SATFINITE.E5M2.F32.PACK_AB_MERGE_C R159, R17, R16, R159 ;  /* 0x00000010119f723e */ /* 0x000fe2000480609f */
[----:B------:R-:W-:Y:S02]  /*6210*/  HADD2.F32 R109, -RZ, R110.H0_H0 ;  /* 0x2000006eff6d7230 */ /* 0x000fe40000004100 */
[C---:B------:R-:W-:Y:S01]  /*6220*/  FMUL R23, R78.reuse, R23 ;  /* 0x000000174e177220 */ /* 0x040fe20000400000 */
[--C-:B------:R-:W-:Y:S02]  /*6230*/  HADD2.F32 R103, -RZ, R104.reuse.H0_H0 ;  /* 0x20000068ff677230 */ /* 0x100fe40000004100 */
[C---:B------:R-:W-:Y:S01]  /*6240*/  FMUL R22, R78.reuse, R26 ;  /* 0x0000001a4e167220 */ /* 0x040fe20000400000 */
[----:B------:R-:W-:Y:S01]  /*6250*/  HADD2.F32 R104, -RZ, R104.H1_H1 ;  /* 0x30000068ff687230 */ /* 0x000fe20000004100 */
[----:B------:R1:W-:Y:S01]  /*6260*/  STS.128 [R168+UR43+0x2200], R156 ;  /* 0x0022009ca8007988 */ /* 0x0003e20008000c2b */
[C---:B------:R-:W-:Y:S01]  /*6270*/  FFMA R23, R81.reuse, R100, R23 ;  /* 0x0000006451177223 */ /* 0x040fe20000000017 */
[C---:B------:R-:W-:Y:S01]  /*6280*/  FFMA R20, R81.reuse, R101, R20 ;  /* 0x0000006551147223 */ /* 0x040fe20000000014 */
[C---:B------:R-:W-:Y:S01]  /*6290*/  FFMA R21, R81.reuse, R102, R21 ;  /* 0x0000006651157223 */ /* 0x040fe20000000015 */
[----:B------:R-:W-:Y:S01]  /*62a0*/  FFMA R22, R81, R103, R22 ;  /* 0x0000006751167223 */ /* 0x000fe20000000016 */
[----:B------:R-:W-:Y:S01]  /*62b0*/  HADD2.F32 R110, -RZ, R110.H1_H1 ;  /* 0x3000006eff6e7230 */ /* 0x000fe20000004100 */
[----:B------:R-:W-:Y:S01]  /*62c0*/  F2FP.SATFINITE.E5M2.F32.PACK_AB_MERGE_C R161, R23, R3, RZ ;  /* 0x0000000317a1723e */ /* 0x000fe200048060ff */
[C---:B------:R-:W-:Y:S01]  /*62d0*/  FMUL R27, R78.reuse, R27 ;  /* 0x0000001b4e1b7220 */ /* 0x040fe20000400000 */
[--C-:B------:R-:W-:Y:S02]  /*62e0*/  HADD2.F32 R107, -RZ, R108.reuse.H0_H0 ;  /* 0x2000006cff6b7230 */ /* 0x100fe40000004100 */
[----:B------:R-:W-:Y:S01]  /*62f0*/  FMUL R26, R78, R30 ;  /* 0x0000001e4e1a7220 */ /* 0x000fe20000400000 */
[----:B------:R-:W-:Y:S01]  /*6300*/  HADD2.F32 R108, -RZ, R108.H1_H1 ;  /* 0x3000006cff6c7230 */ /* 0x000fe20000004100 */
[----:B------:R-:W-:Y:S01]  /*6310*/  F2FP.SATFINITE.E5M2.F32.PACK_AB_MERGE_C R160, R2, R0, R161 ;  /* 0x0000000002a0723e */ /* 0x000fe200048060a1 */
[C---:B------:R-:W-:Y:S01]  /*6320*/  FFMA R27, R81.reuse, R104, R27 ;  /* 0x00000068511b7223 */ /* 0x040fe2000000001b */
[C---:B------:R-:W-:Y:S01]  /*6330*/  FFMA R24, R81.reuse, R105, R24 ;  /* 0x0000006951187223 */ /* 0x040fe20000000018 */
[C---:B------:R-:W-:Y:S01]  /*6340*/  FFMA R25, R81.reuse, R106, R25 ;  /* 0x0000006a51197223 */ /* 0x040fe20000000019 */
[----:B------:R-:W-:Y:S01]  /*6350*/  FFMA R26, R81, R107, R26 ;  /* 0x0000006b511a7223 */ /* 0x000fe2000000001a */
[C---:B------:R-:W-:Y:S01]  /*6360*/  FMUL R31, R78.reuse, R31 ;  /* 0x0000001f4e1f7220 */ /* 0x040fe20000400000 */
[--C-:B------:R-:W-:Y:S01]  /*6370*/  HADD2.F32 R111, -RZ, R112.reuse.H0_H0 ;  /* 0x20000070ff6f7230 */ /* 0x100fe20000004100 */
[----:B------:R-:W-:Y:S01]  /*6380*/  F2FP.SATFINITE.E5M2.F32.PACK_AB_MERGE_C R162, R27, R22, RZ ;  /* 0x000000161ba2723e */ /* 0x000fe200048060ff */
[----:B------:R-:W-:Y:S02]  /*6390*/  HADD2.F32 R112, -RZ, R112.H1_H1 ;  /* 0x30000070ff707230 */ /* 0x000fe40000004100 */
[C---:B------:R-:W-:Y:S01]  /*63a0*/  FFMA R31, R81.reuse, R108, R31 ;  /* 0x0000006c511f7223 */ /* 0x040fe2000000001f */
[----:B------:R-:W-:Y:S01]  /*63b0*/  FFMA R28, R81, R109, R28 ;  /* 0x0000006d511c7223 */ /* 0x000fe2000000001c */
[----:B------:R-:W-:Y:S01]  /*63c0*/  F2FP.SATFINITE.E5M2.F32.PACK_AB_MERGE_C R161, R21, R20, R162 ;  /* 0x0000001415a1723e */ /* 0x000fe200048060a2 */
[----:B------:R-:W-:Y:S01]  /*63d0*/  FFMA R29, R81, R110, R29 ;  /* 0x0000006e511d7223 */ /* 0x000fe2000000001d */
[C---:B------:R-:W-:Y:S01]  /*63e0*/  FMUL R30, R78.reuse, R34 ;  /* 0x000000224e1e7220 */ /* 0x040fe20000400000 */
[----:B------:R-:W-:Y:S01]  /*63f0*/  F2FP.SATFINITE.E5M2.F32.PACK_AB_MERGE_C R163, R31, R26, RZ ;  /* 0x0000001a1fa3723e */ /* 0x000fe200048060ff */
[C---:B------:R-:W-:Y:S01]  /*6400*/  FMUL R35, R78.reuse, R35 ;  /* 0x000000234e237220 */ /* 0x040fe20000400000 */
[--C-:B------:R-:W-:Y:S02]  /*6410*/  HADD2.F32 R115, -RZ, R116.reuse.H0_H0 ;  /* 0x20000074ff737230 */ /* 0x100fe40000004100 */
[----:B------:R-:W-:Y:S01]  /*6420*/  FFMA R30, R81, R111, R30 ;  /* 0x0000006f511e7223 */ /* 0x000fe2000000001e */
[----:B------:R-:W-:Y:S01]  /*6430*/  F2FP.SATFINITE.E5M2.F32.PACK_AB_MERGE_C R162, R25, R24, R163 ;  /* 0x0000001819a2723e */ /* 0x000fe200048060a3 */
[C---:B------:R-:W-:Y:S01]  /*6440*/  FFMA R35, R81.reuse, R112, R35 ;  /* 0x0000007051237223 */ /* 0x040fe20000000023 */
[C---:B------:R-:W-:Y:S01]  /*6450*/  FFMA R32, R81.reuse, R113, R32 ;  /* 0x0000007151207223 */ /* 0x040fe20000000020 */
[----:B------:R-:W-:Y:S01]  /*6460*/  FFMA R33, R81, R114, R33 ;  /* 0x0000007251217223 */ /* 0x000fe20000000021 */
[----:B------:R-:W-:Y:S02]  /*6470*/  HADD2.F32 R116, -RZ, R116.H1_H1 ;  /* 0x30000074ff747230 */ /* 0x000fe40000004100 */
        /* <DEDUP_REMOVED lines=9> */
[----:B------:R-:W-:Y:S01]  /*6510*/  HADD2.F32 R120, -RZ, R120.H1_H1 ;  /* 0x30000078ff787230 */ /* 0x000fe20000004100 */
[----:B------:R1:W-:Y:S01]  /*6520*/  STS.128 [R178+0x2010], R160 ;  /* 0x002010a0b2007388 */ /* 0x0003e20000000c00 */
[----:B------:R-:W-:Y:S01]  /*6530*/  F2FP.SATFINITE.E5M2.F32.PACK_AB_MERGE_C R184, R39, R34, RZ ;  /* 0x0000002227b8723e */ /* 0x000fe200048060ff */
[C---:B------:R-:W-:Y:S01]  /*6540*/  FMUL R38, R78.reuse, R42 ;  /* 0x0000002a4e267220 */ /* 0x040fe20000400000 */
[C---:B------:R-:W-:Y:S01]  /*6550*/  FMUL R43, R78.reuse, R43 ;  /* 0x0000002b4e2b7220 */ /* 0x040fe20000400000 */
[--C-:B------:R-:W-:Y:S01]  /*6560*/  HADD2.F32 R123, -RZ, R124.reuse.H0_H0 ;  /* 0x2000007cff7b7230 */ /* 0x100fe20000004100 */
[----:B------:R-:W-:Y:S01]  /*6570*/  F2FP.SATFINITE.E5M2.F32.PACK_AB_MERGE_C R184, R33, R32, R184 ;  /* 0x0000002021b8723e */ /* 0x000fe200048060b8 */
[C---:B------:R-:W-:Y:S01]  /*6580*/  FFMA R38, R81.reuse, R119, R38 ;  /* 0x0000007751267223 */ /* 0x040fe20000000026 */
        /* <DEDUP_REMOVED lines=12> */
[C---:B------:R-:W-:Y:S01]  /*6650*/  FFMA R45, R81.reuse, R126, R45 ;  /* 0x0000007e512d7223 */ /* 0x040fe2000000002d */
[----:B------:R-:W-:Y:S02]  /*6660*/  HADD2.F32 R128, -RZ, R128.H1_H1 ;  /* 0x30000080ff807230 */ /* 0x000fe40000004100 */
[C---:B------:R-:W-:Y:S01]  /*6670*/  FMUL R46, R78.reuse, R50 ;  /* 0x000000324e2e7220 */ /* 0x040fe20000400000 */
[C---:B------:R-:W-:Y:S01]  /*6680*/  FMUL R51, R78.reuse, R51 ;  /* 0x000000334e337220 */ /* 0x040fe20000400000 */
[--C-:B------:R-:W-:Y:S02]  /*6690*/  HADD2.F32 R131, -RZ, R132.reuse.H0_H0 ;  /* 0x20000084ff837230 */ /* 0x100fe40000004100 */
[C---:B------:R-:W-:Y:S01]  /*66a0*/  FMUL R50, R78.reuse, R54 ;  /* 0x000000364e327220 */ /* 0x040fe20000400000 */
[C---:B------:R-:W-:Y:S01]  /*66b0*/  FFMA R46, R81.reuse, R127, R46 ;  /* 0x0000007f512e7223 */ /* 0x040fe2000000002e */
[----:B------:R-:W-:Y:S02]  /*66c0*/  HADD2.F32 R132, -RZ, R132.H1_H1 ;  /* 0x30000084ff847230 */ /* 0x000fe40000004100 */
[C---:B------:R-:W-:Y:S01]  /*66d0*/  FFMA R51, R81.reuse, R128, R51 ;  /* 0x0000008051337223 */ /* 0x040fe20000000033 */
[C---:B------:R-:W-:Y:S01]  /*66e0*/  FMUL R55, R78.reuse, R55 ;  /* 0x000000374e377220 */ /* 0x040fe20000400000 */
[C---:B------:R-:W-:Y:S01]  /*66f0*/  FFMA R48, R81.reuse, R129, R48 ;  /* 0x0000008151307223 */ /* 0x040fe20000000030 */
[C---:B------:R-:W-:Y:S01]  /*6700*/  FFMA R49, R81.reuse, R130, R49 ;  /* 0x0000008251317223 */ /* 0x040fe20000000031 */
[--C-:B------:R-:W-:Y:S02]  /*6710*/  HADD2.F32 R135, -RZ, R136.reuse.H0_H0 ;  /* 0x20000088ff877230 */ /* 0x100fe40000004100 */
[C---:B------:R-:W-:Y:S01]  /*6720*/  FFMA R50, R81.reuse, R131, R50 ;  /* 0x0000008351327223 */ /* 0x040fe20000000032 */
[----:B------:R-:W-:Y:S02]  /*6730*/  HADD2.F32 R136, -RZ, R136.H1_H1 ;  /* 0x30000088ff887230 */ /* 0x000fe40000004100 */
[C---:B------:R-:W-:Y:S01]  /*6740*/  FMUL R54, R78.reuse, R58 ;  /* 0x0000003a4e367220 */ /* 0x040fe20000400000 */
        /* <DEDUP_REMOVED lines=16> */
[----:B------:R-:W-:Y:S01]  /*6850*/  FFMA R63, R81, R140, R63 ;  /* 0x0000008c513f7223 */ /* 0x000fe2000000003f */
[----:B------:R-:W-:Y:S01]  /*6860*/  FMUL R67, R78, R67 ;  /* 0x000000434e437220 */ /* 0x000fe20000400000 */
[----:B------:R-:W-:Y:S01]  /*6870*/  F2FP.SATFINITE.E5M2.F32.PACK_AB_MERGE_C R186, R47, R42, RZ ;  /* 0x0000002a2fba723e */ /* 0x000fe200048060ff */
[----:B------:R-:W-:Y:S01]  /*6880*/  FFMA R60, R81, R83, R60 ;  /* 0x00000053513c7223 */ /* 0x000fe2000000003c */
[----:B------:R-:W-:Y:S01]  /*6890*/  F2FP.SATFINITE.E5M2.F32.PACK_AB_MERGE_C R187, R51, R46, RZ ;  /* 0x0000002e33bb723e */ /* 0x000fe200048060ff */
[C---:B------:R-:W-:Y:S01]  /*68a0*/  FFMA R61, R81.reuse, R80, R61 ;  /* 0x00000050513d7223 */ /* 0x040fe2000000003d */
[C---:B------:R-:W-:Y:S01]  /*68b0*/  FFMA R62, R81.reuse, R85, R62 ;  /* 0x00000055513e7223 */ /* 0x040fe2000000003e */
[----:B------:R-:W-:Y:S01]  /*68c0*/  FFMA R67, R81, R82, R67 ;  /* 0x0000005251437223 */ /* 0x000fe20000000043 */
[----:B------:R-:W-:Y:S02]  /*68d0*/  F2FP.SATFINITE.E5M2.F32.PACK_AB_MERGE_C R186, R41, R40, R186 ;  /* 0x0000002829ba723e */ /* 0x000fe400048060ba */
[----:B------:R-:W-:Y:S02]  /*68e0*/  F2FP.SATFINITE.E5M2.F32.PACK_AB_MERGE_C R187, R45, R44, R187 ;  /* 0x0000002c2dbb723e */ /* 0x000fe400048060bb */
[----:B------:R-:W-:Y:S02]  /*68f0*/  F2FP.SATFINITE.E5M2.F32.PACK_AB_MERGE_C R188, R55, R50, RZ ;  /* 0x0000003237bc723e */ /* 0x000fe400048060ff */
[----:B------:R-:W-:Y:S01]  /*6900*/  F2FP.SATFINITE.E5M2.F32.PACK_AB_MERGE_C R189, R59, R54, RZ ;  /* 0x000000363bbd723e */ /* 0x000fe200048060ff */
[----:B------:R1:W-:Y:S01]  /*6910*/  STS.128 [R177+0x2020], R184 ;  /* 0x002020b8b1007388 */ /* 0x0003e20000000c00 */
[----:B------:R-:W-:Y:S02]  /*6920*/  F2FP.SATFINITE.E5M2.F32.PACK_AB_MERGE_C R190, R63, R58, RZ ;  /* 0x0000003a3fbe723e */ /* 0x000fe400048060ff */
[----:B------:R-:W-:Y:S02]  /*6930*/  F2FP.SATFINITE.E5M2.F32.PACK_AB_MERGE_C R182, R67, R62, RZ ;  /* 0x0000003e43b6723e */ /* 0x000fe400048060ff */
[----:B------:R-:W-:Y:S02]  /*6940*/  F2FP.SATFINITE.E5M2.F32.PACK_AB_MERGE_C R188, R49, R48, R188 ;  /* 0x0000003031bc723e */ /* 0x000fe400048060bc */
[----:B------:R-:W-:Y:S02]  /*6950*/  F2FP.SATFINITE.E5M2.F32.PACK_AB_MERGE_C R189, R53, R52, R189 ;  /* 0x0000003435bd723e */ /* 0x000fe400048060bd */
[----:B------:R-:W-:Y:S02]  /*6960*/  F2FP.SATFINITE.E5M2.F32.PACK_AB_MERGE_C R190, R57, R56, R190 ;  /* 0x0000003839be723e */ /* 0x000fe400048060be */
[----:B------:R-:W-:Y:S02]  /*6970*/  F2FP.SATFINITE.E5M2.F32.PACK_AB_MERGE_C R191, R61, R60, R182 ;  /* 0x0000003c3dbf723e */ /* 0x000fe400048060b6 */
[----:B------:R-:W-:Y:S03]  /*6980*/  IADD3 R76, PT, PT, R76, 0x1, RZ ;  /* 0x000000014c4c7810 */ /* 0x000fe60007ffe0ff */
[----:B------:R1:W-:Y:S01]  /*6990*/  STS.128 [R176+0x2030], R188 ;  /* 0x002030bcb0007388 */ /* 0x0003e20000000c00 */
[----:B------:R-:W-:Y:S01]  /*69a0*/  @!PT LDS RZ, [RZ] ;  /* 0x00000000fffff984 */ /* 0x000fe20000000800 */
[----:B------:R-:W-:Y:S01]  /*69b0*/  @!PT LDS RZ, [RZ] ;  /* 0x00000000fffff984 */ /* 0x000fe20000000800 */
[----:B------:R-:W-:Y:S01]  /*69c0*/  @!PT LDS RZ, [RZ] ;  /* 0x00000000fffff984 */ /* 0x000fe20000000800 */
[----:B------:R-:W-:Y:S01]  /*69d0*/  @!PT LDS RZ, [RZ] ;  /* 0x00000000fffff984 */ /* 0x000fe20000000800 */
[----:B------:R3:W-:Y:S07]  /*69e0*/  MEMBAR.ALL.CTA ;  /* 0x0000000000007992 */ /* 0x0007ee0000008000 */
[----:B---3--:R-:W3:Y:S02]  /*69f0*/  FENCE.VIEW.ASYNC.S ;  /* 0x00000000000073c6 */ /* 0x008ee40000000000 */
[----:B---3--:R-:W-:Y:S06]  /*6a00*/  BAR.SYNC.DEFER_BLOCKING 0x1, 0x80 ;  /* 0x0042000000007b1d */ /* 0x008fec0000010000 */
[----:B------:R-:W-:Y:S05]  /*6a10*/  @P0 BRA `(.L_x_97) ;  /* 0x0000000000340947 */ /* 0x000fea0003800000 */
[----:B------:R-:W-:Y:S01]  /*6a20*/  UIADD3 UR12, UPT, UPT, UR43, 0x2200, URZ ;  /* 0x000022002b0c7890 */ /* 0x000fe2000fffe0ff */
[----:B------:R-:W-:Y:S01]  /*6a30*/  R2UR UR9, R155 ;  /* 0x000000009b0972ca */ /* 0x000fe200000e0000 */
[----:B------:R-:W-:Y:S01]  /*6a40*/  UIADD3 UR10, UP0, UPT, UR46, 0x680, URZ ;  /* 0x000006802e0a7890 */ /* 0x000fe2000ff1e0ff */
[----:B------:R-:W-:Y:S01]  /*6a50*/  R2UR UR8, R165 ;  /* 0x00000000a50872ca */ /* 0x000fe200000e0000 */
[----:B------:R-:W-:Y:S02]  /*6a60*/  UMOV UR7, UR36 ;  /* 0x0000002400077c82 */ /* 0x000fe40008000000 */
[----:B------:R-:W-:Y:S01]  /*6a70*/  IMAD.U32 R179, RZ, RZ, UR12 ;  /* 0x0000000cffb37e24 */ /* 0x000fe2000f8e00ff */
[----:B------:R-:W-:Y:S04]  /*6a80*/  UIADD3.X UR11, UPT, UPT, URZ, UR47, URZ, UP0, !UPT ;  /* 0x0000002fff0b7290 */ /* 0x000fe800087fe4ff */
[----:B------:R-:W-:Y:S03]  /*6a90*/  R2UR UR4, R179 ;  /* 0x00000000b30472ca */ /* 0x000fe600000e0000 */
[----:B------:R-:W-:Y:S02]  /*6aa0*/  USHF.L.U32 UR5, UR9, 0x6, URZ ;  /* 0x0000000609057899 */ /* 0x000fe400080006ff */
[----:B------:R-:W-:Y:S09]  /*6ab0*/  USHF.L.U32 UR6, UR8, 0x7, URZ ;  /* 0x0000000708067899 */ /* 0x000ff200080006ff */
[----:B------:R3:W-:Y:S01]  /*6ac0*/  UTMASTG.3D [UR4], [UR10] ;  /* 0x000000040a0073b5 */ /* 0x0007e20008010000 */
[----:B------:R0:W-:Y:S01]  /*6ad0*/  UTMACMDFLUSH ;  /* 0x00000000000079b7 */ /* 0x0001e20000000000 */
[----:B---3--:R-:W-:Y:S04]  /*6ae0*/  DEPBAR.LE SB0, 0x0 ;  /* 0x000080000000791a */ /* 0x008fe80000000000 */
.L_x_97:
[----:B------:R-:W-:Y:S05]  /*6af0*/  BSYNC.RECONVERGENT B0 ;  /* 0x0000000000007941 */ /* 0x000fea0003800200 */
.L_x_96:
[----:B------:R-:W-:Y:S01]  /*6b00*/  BAR.SYNC.DEFER_BLOCKING 0x1, 0x80 ;  /* 0x0042000000007b1d */ /* 0x000fe20000010000 */
[----:B------:R-:W-:Y:S01]  /*6b10*/  ISETP.NE.AND P2, PT, R180, RZ, PT ;  /* 0x000000ffb400720c */ /* 0x000fe20003f45270 */
[----:B------:R-:W-:Y:S01]  /*6b20*/  IMAD.IADD R155, R75, 0x1, R143 ;  /* 0x000000014b9b7824 */ /* 0x000fe200078e028f */
[----:B------:R-:W-:Y:S01]  /*6b30*/  ISETP.NE.AND P0, PT, R181, 0x2, PT ;  /* 0x00000002b500780c */ /* 0x000fe20003f05270 */
[----:B------:R-:W-:Y:S01]  /*6b40*/  IMAD.IADD R165, R77, 0x1, R154 ;  /* 0x000000014da57824 */ /* 0x000fe200078e029a */
[----:B------:R-:W-:Y:S02]  /*6b50*/  ISETP.NE.AND P1, PT, R76, 0x4, PT ;  /* 0x000000044c00780c */ /* 0x000fe40003f25270 */
[----:B------:R-:W-:Y:S02]  /*6b60*/  SEL R3, RZ, 0x1, P0 ;  /* 0x00000001ff037807 */ /* 0x000fe40000000000 */
[----:B------:R-:W-:Y:S02]  /*6b70*/  SEL R0, RZ, 0x1, P1 ;  /* 0x00000001ff007807 */ /* 0x000fe40000800000 */
[----:B------:R-:W-:Y:S02]  /*6b80*/  LOP3.LUT R174, R174, R3, RZ, 0x3c, !PT ;  /* 0x00000003aeae7212 */ /* 0x000fe400078e3cff */
[----:B------:R-:W-:Y:S02]  /*6b90*/  LOP3.LUT R175, R175, R0, RZ, 0x3c, !PT ;  /* 0x00000000afaf7212 */ /* 0x000fe400078e3cff */
[----:B------:R-:W-:Y:S02]  /*6ba0*/  @P2 R2UR UR36, R171 ;  /* 0x00000000ab2422ca */ /* 0x000fe400000e0000 */
[----:B------:R-:W-:Y:S02]  /*6bb0*/  SEL R181, R181, RZ, P0 ;  /* 0x000000ffb5b57207 */ /* 0x000fe40000000000 */
[----:B------:R-:W-:Y:S01]  /*6bc0*/  SEL R76, R76, RZ, P1 ;  /* 0x000000ff4c4c7207 */ /* 0x000fe20000800000 */
[----:B------:R-:W-:Y:S10]  /*6bd0*/  @P2 BRA `(.L_x_98) ;  /* 0xffffffdc00702947 */ /* 0x000ff4000383ffff */
[----:B------:R-:W-:Y:S05]  /*6be0*/  EXIT ;  /* 0x000000000000794d */ /* 0x000fea0003800000 */
.L_x_19:
[----:B--2---:R2:W1:Y:S02]  /*6bf0*/  SYNCS.PHASECHK.TRANS64.TRYWAIT P0, [R3+URZ+0x110], R2 ;  /* 0x00011002030075a7 */ /* 0x00446400080011ff */
[----:B-1----:R-:W-:Y:S05]  /*6c00*/  @!P0 NANOSLEEP.SYNCS 0x989680 ;  /* 0x009896800000895d */ /* 0x002fea0003900000 */
[----:B------:R-:W1:Y:S02]  /*6c10*/  @!P0 SYNCS.PHASECHK.TRANS64 P0, [R3+URZ+0x110], R2 ;  /* 0x00011002030085a7 */ /* 0x000e6400080010ff */
[----:B-1----:R-:W-:Y:S05]  /*6c20*/  @!P0 BRA `(.L_x_19) ;  /* 0xfffffffc00f08947 */ /* 0x002fea000383ffff */
[----:B------:R-:W-:Y:S05]  /*6c30*/  BRA `(.L_x_99) ;  /* 0xffffffa800707947 */ /* 0x000fea000383ffff */
.L_x_22:
[----:B-1----:R-:W-:-:S07]  /*6c40*/  MOV R2, UR33 ;  /* 0x0000002100027c02 */ /* 0x002fce0008000f00 */
.L_x_100:
[----:B-1----:R1:W2:Y:S02]  /*6c50*/  SYNCS.PHASECHK.TRANS64.TRYWAIT P0, [R2+URZ+0x40], R5 ;  /* 0x00004005020075a7 */ /* 0x0022a400080011ff */
[----:B--2---:R-:W-:Y:S05]  /*6c60*/  @!P0 NANOSLEEP.SYNCS 0x989680 ;  /* 0x009896800000895d */ /* 0x004fea0003900000 */
[----:B------:R-:W2:Y:S02]  /*6c70*/  @!P0 SYNCS.PHASECHK.TRANS64 P0, [R2+URZ+0x40], R5 ;  /* 0x00004005020085a7 */ /* 0x000ea400080010ff */
[----:B--2---:R-:W-:Y:S05]  /*6c80*/  @!P0 BRA `(.L_x_100) ;  /* 0xfffffffc00f08947 */ /* 0x004fea000383ffff */
[----:B------:R-:W-:Y:S05]  /*6c90*/  BRA `(.L_x_21) ;  /* 0xffffffa800c07947 */ /* 0x000fea000383ffff */
.L_x_28:
[----:B-1----:R-:W-:-:S07]  /*6ca0*/  MOV R2, UR17 ;  /* 0x0000001100027c02 */ /* 0x002fce0008000f00 */
.L_x_101:
[----:B-1----:R1:W2:Y:S02]  /*6cb0*/  SYNCS.PHASECHK.TRANS64.TRYWAIT P0, [R2+URZ+0x40], R5 ;  /* 0x00004005020075a7 */ /* 0x0022a400080011ff */
[----:B--2---:R-:W-:Y:S05]  /*6cc0*/  @!P0 NANOSLEEP.SYNCS 0x989680 ;  /* 0x009896800000895d */ /* 0x004fea0003900000 */
[----:B------:R-:W2:Y:S02]  /*6cd0*/  @!P0 SYNCS.PHASECHK.TRANS64 P0, [R2+URZ+0x40], R5 ;  /* 0x00004005020085a7 */ /* 0x000ea400080010ff */
[----:B--2---:R-:W-:Y:S05]  /*6ce0*/  @!P0 BRA `(.L_x_101) ;  /* 0xfffffffc00f08947 */ /* 0x004fea000383ffff */
[----:B------:R-:W-:Y:S05]  /*6cf0*/  BRA `(.L_x_27) ;  /* 0xffffffac00687947 */ /* 0x000fea000383ffff */
.L_x_32:
[----:B-1----:R1:W2:Y:S02]  /*6d00*/  SYNCS.PHASECHK.TRANS64.TRYWAIT P0, [R2+URZ+0xa0], R3 ;  /* 0x0000a003020075a7 */ /* 0x0022a400080011ff */
[----:B--2---:R-:W-:Y:S05]  /*6d10*/  @!P0 NANOSLEEP.SYNCS 0x989680 ;  /* 0x009896800000895d */ /* 0x004fea0003900000 */
[----:B------:R-:W2:Y:S02]  /*6d20*/  @!P0 SYNCS.PHASECHK.TRANS64 P0, [R2+URZ+0xa0], R3 ;  /* 0x0000a003020085a7 */ /* 0x000ea400080010ff */
[----:B--2---:R-:W-:Y:S05]  /*6d30*/  @!P0 BRA `(.L_x_32) ;  /* 0xfffffffc00f08947 */ /* 0x004fea000383ffff */
[----:B------:R-:W-:Y:S05]  /*6d40*/  BRA `(.L_x_102) ;  /* 0xffffffac00f87947 */ /* 0x000fea000383ffff */
.L_x_36:
[----:B----4-:R-:W-:-:S07]  /*6d50*/  MOV R0, UR5 ;  /* 0x0000000500007c02 */ /* 0x010fce0008000f00 */
.L_x_103:
[----:B-1----:R1:W2:Y:S02]  /*6d60*/  SYNCS.PHASECHK.TRANS64.TRYWAIT P0, [R0+URZ], R3 ;  /* 0x00000003000075a7 */ /* 0x0022a400080011ff */
[----:B--2---:R-:W-:Y:S05]  /*6d70*/  @!P0 NANOSLEEP.SYNCS 0x989680 ;  /* 0x009896800000895d */ /* 0x004fea0003900000 */
[----:B------:R-:W2:Y:S02]  /*6d80*/  @!P0 SYNCS.PHASECHK.TRANS64 P0, [R0+URZ], R3 ;  /* 0x00000003000085a7 */ /* 0x000ea400080010ff */
[----:B--2---:R-:W-:Y:S05]  /*6d90*/  @!P0 BRA `(.L_x_103) ;  /* 0xfffffffc00f08947 */ /* 0x004fea000383ffff */
[----:B------:R-:W-:Y:S05]  /*6da0*/  BRA `(.L_x_104) ;  /* 0xffffffb400687947 */ /* 0x000fea000383ffff */
.L_x_37:
[----:B----4-:R-:W-:-:S07]  /*6db0*/  MOV R0, UR5 ;  /* 0x0000000500007c02 */ /* 0x010fce0008000f00 */
.L_x_105:
[----:B-1----:R1:W2:Y:S02]  /*6dc0*/  SYNCS.PHASECHK.TRANS64.TRYWAIT P0, [R0+URZ], R3 ;  /* 0x00000003000075a7 */ /* 0x0022a400080011ff */
[----:B--2---:R-:W-:Y:S05]  /*6dd0*/  @!P0 NANOSLEEP.SYNCS 0x989680 ;  /* 0x009896800000895d */ /* 0x004fea0003900000 */
[----:B------:R-:W2:Y:S02]  /*6de0*/  @!P0 SYNCS.PHASECHK.TRANS64 P0, [R0+URZ], R3 ;  /* 0x00000003000085a7 */ /* 0x000ea400080010ff */
[----:B--2---:R-:W-:Y:S05]  /*6df0*/  @!P0 BRA `(.L_x_105) ;  /* 0xfffffffc00f08947 */ /* 0x004fea000383ffff */
[----:B------:R-:W-:Y:S05]  /*6e00*/  BRA `(.L_x_106) ;  /* 0xffffffb400747947 */ /* 0x000fea000383ffff */
.L_x_38:
[----:B----4-:R-:W-:-:S07]  /*6e10*/  MOV R0, UR5 ;  /* 0x0000000500007c02 */ /* 0x010fce0008000f00 */
.L_x_107:
[----:B-1----:R1:W2:Y:S02]  /*6e20*/  SYNCS.PHASECHK.TRANS64.TRYWAIT P0, [R0+URZ], R3 ;  /* 0x00000003000075a7 */ /* 0x0022a400080011ff */
[----:B--2---:R-:W-:Y:S05]  /*6e30*/  @!P0 NANOSLEEP.SYNCS 0x989680 ;  /* 0x009896800000895d */ /* 0x004fea0003900000 */
[----:B------:R-:W2:Y:S02]  /*6e40*/  @!P0 SYNCS.PHASECHK.TRANS64 P0, [R0+URZ], R3 ;  /* 0x00000003000085a7 */ /* 0x000ea400080010ff */
[----:B--2---:R-:W-:Y:S05]  /*6e50*/  @!P0 BRA `(.L_x_107) ;  /* 0xfffffffc00f08947 */ /* 0x004fea000383ffff */
[----:B------:R-:W-:Y:S05]  /*6e60*/  BRA `(.L_x_108) ;  /* 0xffffffb400807947 */ /* 0x000fea000383ffff */
.L_x_39:
[----:B----4-:R-:W-:-:S07]  /*6e70*/  MOV R0, UR5 ;  /* 0x0000000500007c02 */ /* 0x010fce0008000f00 */
.L_x_109:
[----:B-1----:R1:W2:Y:S02]  /*6e80*/  SYNCS.PHASECHK.TRANS64.TRYWAIT P0, [R0+URZ], R3 ;  /* 0x00000003000075a7 */ /* 0x0022a400080011ff */
[----:B--2---:R-:W-:Y:S05]  /*6e90*/  @!P0 NANOSLEEP.SYNCS 0x989680 ;  /* 0x009896800000895d */ /* 0x004fea0003900000 */
[----:B------:R-:W2:Y:S02]  /*6ea0*/  @!P0 SYNCS.PHASECHK.TRANS64 P0, [R0+URZ], R3 ;  /* 0x00000003000085a7 */ /* 0x000ea400080010ff */
[----:B--2---:R-:W-:Y:S05]  /*6eb0*/  @!P0 BRA `(.L_x_109) ;  /* 0xfffffffc00f08947 */ /* 0x004fea000383ffff */
[----:B------:R-:W-:Y:S05]  /*6ec0*/  BRA `(.L_x_110) ;  /* 0xffffffb4008c7947 */ /* 0x000fea000383ffff */
.L_x_40:
[----:B----4-:R-:W-:-:S07]  /*6ed0*/  MOV R0, UR5 ;  /* 0x0000000500007c02 */ /* 0x010fce0008000f00 */
.L_x_111:
[----:B-1----:R1:W2:Y:S02]  /*6ee0*/  SYNCS.PHASECHK.TRANS64.TRYWAIT P0, [R0+URZ], R3 ;  /* 0x00000003000075a7 */ /* 0x0022a400080011ff */
[----:B--2---:R-:W-:Y:S05]  /*6ef0*/  @!P0 NANOSLEEP.SYNCS 0x989680 ;  /* 0x009896800000895d */ /* 0x004fea0003900000 */
[----:B------:R-:W2:Y:S02]  /*6f00*/  @!P0 SYNCS.PHASECHK.TRANS64 P0, [R0+URZ], R3 ;  /* 0x00000003000085a7 */ /* 0x000ea400080010ff */
[----:B--2---:R-:W-:Y:S05]  /*6f10*/  @!P0 BRA `(.L_x_111) ;  /* 0xfffffffc00f08947 */ /* 0x004fea000383ffff */
[----:B------:R-:W-:Y:S05]  /*6f20*/  BRA `(.L_x_112) ;  /* 0xffffffb400987947 */ /* 0x000fea000383ffff */
.L_x_41:
[----:B----4-:R-:W-:-:S07]  /*6f30*/  MOV R0, UR5 ;  /* 0x0000000500007c02 */ /* 0x010fce0008000f00 */
.L_x_113:
[----:B-1----:R1:W2:Y:S02]  /*6f40*/  SYNCS.PHASECHK.TRANS64.TRYWAIT P0, [R0+URZ], R3 ;  /* 0x00000003000075a7 */ /* 0x0022a400080011ff */
[----:B--2---:R-:W-:Y:S05]  /*6f50*/  @!P0 NANOSLEEP.SYNCS 0x989680 ;  /* 0x009896800000895d */ /* 0x004fea0003900000 */
[----:B------:R-:W2:Y:S02]  /*6f60*/  @!P0 SYNCS.PHASECHK.TRANS64 P0, [R0+URZ], R3 ;  /* 0x00000003000085a7 */ /* 0x000ea400080010ff */
[----:B--2---:R-:W-:Y:S05]  /*6f70*/  @!P0 BRA `(.L_x_113) ;  /* 0xfffffffc00f08947 */ /* 0x004fea000383ffff */
[----:B------:R-:W-:Y:S05]  /*6f80*/  BRA `(.L_x_114) ;  /* 0xffffffb400a47947 */ /* 0x000fea000383ffff */
.L_x_42:
[----:B----4-:R-:W-:-:S07]  /*6f90*/  MOV R0, UR5 ;  /* 0x0000000500007c02 */ /* 0x010fce0008000f00 */
.L_x_115:
[----:B-1----:R1:W2:Y:S02]  /*6fa0*/  SYNCS.PHASECHK.TRANS64.TRYWAIT P0, [R0+URZ], R3 ;  /* 0x00000003000075a7 */ /* 0x0022a400080011ff */
[----:B--2---:R-:W-:Y:S05]  /*6fb0*/  @!P0 NANOSLEEP.SYNCS 0x989680 ;  /* 0x009896800000895d */ /* 0x004fea0003900000 */
[----:B------:R-:W2:Y:S02]  /*6fc0*/  @!P0 SYNCS.PHASECHK.TRANS64 P0, [R0+URZ], R3 ;  /* 0x00000003000085a7 */ /* 0x000ea400080010ff */
[----:B--2---:R-:W-:Y:S05]  /*6fd0*/  @!P0 BRA `(.L_x_115) ;  /* 0xfffffffc00f08947 */ /* 0x004fea000383ffff */
[----:B------:R-:W-:Y:S05]  /*6fe0*/  BRA `(.L_x_116) ;  /* 0xffffffb400b07947 */ /* 0x000fea000383ffff */
.L_x_45:
[----:B-1----:R1:W2:Y:S02]  /*6ff0*/  SYNCS.PHASECHK.TRANS64.TRYWAIT P0, [R0+URZ+0x100], R5 ;  /* 0x00010005000075a7 */ /* 0x0022a400080011ff */
[----:B--2---:R-:W-:Y:S05]  /*7000*/  @!P0 NANOSLEEP.SYNCS 0x989680 ;  /* 0x009896800000895d */ /* 0x004fea0003900000 */
[----:B------:R-:W2:Y:S02]  /*7010*/  @!P0 SYNCS.PHASECHK.TRANS64 P0, [R0+URZ+0x100], R5 ;  /* 0x00010005000085a7 */ /* 0x000ea400080010ff */
[----:B--2---:R-:W-:Y:S05]  /*7020*/  @!P0 BRA `(.L_x_45) ;  /* 0xfffffffc00f08947 */ /* 0x004fea000383ffff */
[----:B------:R-:W-:Y:S05]  /*7030*/  BRA `(.L_x_117) ;  /* 0xffffffb8000c7947 */ /* 0x000fea000383ffff */
.L_x_46:
[----:B------:R-:W-:-:S07]  /*7040*/  MOV R0, UR5 ;  /* 0x0000000500007c02 */ /* 0x000fce0008000f00 */
.L_x_118:
[----:B-1----:R1:W2:Y:S02]  /*7050*/  SYNCS.PHASECHK.TRANS64.TRYWAIT P0, [R0+URZ+0xb0], R5 ;  /* 0x0000b005000075a7 */ /* 0x0022a400080011ff */
[----:B--2---:R-:W-:Y:S05]  /*7060*/  @!P0 NANOSLEEP.SYNCS 0x989680 ;  /* 0x009896800000895d */ /* 0x004fea0003900000 */
[----:B------:R-:W2:Y:S02]  /*7070*/  @!P0 SYNCS.PHASECHK.TRANS64 P0, [R0+URZ+0xb0], R5 ;  /* 0x0000b005000085a7 */ /* 0x000ea400080010ff */
[----:B--2---:R-:W-:Y:S05]  /*7080*/  @!P0 BRA `(.L_x_118) ;  /* 0xfffffffc00f08947 */ /* 0x004fea000383ffff */
[----:B------:R-:W-:Y:S05]  /*7090*/  BRA `(.L_x_119) ;  /* 0xffffffb8001c7947 */ /* 0x000fea000383ffff */
.L_x_47:
[----:B-1----:R1:W2:Y:S02]  /*70a0*/  SYNCS.PHASECHK.TRANS64.TRYWAIT P1, [R0+URZ+0xa0], R5 ;  /* 0x0000a005000075a7 */ /* 0x0022a400080211ff */
[----:B--2---:R-:W-:Y:S05]  /*70b0*/  @!P1 NANOSLEEP.SYNCS 0x989680 ;  /* 0x009896800000995d */ /* 0x004fea0003900000 */
[----:B------:R-:W2:Y:S02]  /*70c0*/  @!P1 SYNCS.PHASECHK.TRANS64 P1, [R0+URZ+0xa0], R5 ;  /* 0x0000a005000095a7 */ /* 0x000ea400080210ff */
[----:B--2---:R-:W-:Y:S05]  /*70d0*/  @!P1 BRA `(.L_x_47) ;  /* 0xfffffffc00f09947 */ /* 0x004fea000383ffff */
[----:B------:R-:W-:Y:S05]  /*70e0*/  BRA `(.L_x_120) ;  /* 0xffffffb8004c7947 */ /* 0x000fea000383ffff */
.L_x_50:
[----:B------:R-:W-:-:S07]  /*70f0*/  MOV R0, UR5 ;  /* 0x0000000500007c02 */ /* 0x000fce0008000f00 */
.L_x_121:
[----:B-1----:R1:W2:Y:S02]  /*7100*/  SYNCS.PHASECHK.TRANS64.TRYWAIT P0, [R0+URZ+0xb0], R3 ;  /* 0x0000b003000075a7 */ /* 0x0022a400080011ff */
[----:B--2---:R-:W-:Y:S05]  /*7110*/  @!P0 NANOSLEEP.SYNCS 0x989680 ;  /* 0x009896800000895d */ /* 0x004fea0003900000 */
[----:B------:R-:W2:Y:S02]  /*7120*/  @!P0 SYNCS.PHASECHK.TRANS64 P0, [R0+URZ+0xb0], R3 ;  /* 0x0000b003000085a7 */ /* 0x000ea400080010ff */
[----:B--2---:R-:W-:Y:S05]  /*7130*/  @!P0 BRA `(.L_x_121) ;  /* 0xfffffffc00f08947 */ /* 0x004fea000383ffff */
[----:B------:R-:W-:Y:S05]  /*7140*/  BRA `(.L_x_49) ;  /* 0xffffffb800a07947 */ /* 0x000fea000383ffff */
.L_x_57:
[----:B-1----:R1:W2:Y:S02]  /*7150*/  SYNCS.PHASECHK.TRANS64.TRYWAIT P1, [R0+URZ+0xa0], R5 ;  /* 0x0000a005000075a7 */ /* 0x0022a400080211ff */
[----:B--2---:R-:W-:Y:S05]  /*7160*/  @!P1 NANOSLEEP.SYNCS 0x989680 ;  /* 0x009896800000995d */ /* 0x004fea0003900000 */
[----:B------:R-:W2:Y:S02]  /*7170*/  @!P1 SYNCS.PHASECHK.TRANS64 P1, [R0+URZ+0xa0], R5 ;  /* 0x0000a005000095a7 */ /* 0x000ea400080210ff */
[----:B--2---:R-:W-:Y:S05]  /*7180*/  @!P1 BRA `(.L_x_57) ;  /* 0xfffffffc00f09947 */ /* 0x004fea000383ffff */
[----:B------:R-:W-:Y:S05]  /*7190*/  BRA `(.L_x_122) ;  /* 0xffffffc0000c7947 */ /* 0x000fea000383ffff */
.L_x_58:
[----:B------:R-:W-:-:S07]  /*71a0*/  MOV R3, UR7 ;  /* 0x0000000700037c02 */ /* 0x000fce0008000f00 */
.L_x_123:
[----:B-1----:R1:W2:Y:S02]  /*71b0*/  SYNCS.PHASECHK.TRANS64.TRYWAIT P0, [R3+URZ+0xe0], R0 ;  /* 0x0000e000030075a7 */ /* 0x0022a400080011ff */
[----:B--2---:R-:W-:Y:S05]  /*71c0*/  @!P0 NANOSLEEP.SYNCS 0x989680 ;  /* 0x009896800000895d */ /* 0x004fea0003900000 */
[----:B------:R-:W2:Y:S02]  /*71d0*/  @!P0 SYNCS.PHASECHK.TRANS64 P0, [R3+URZ+0xe0], R0 ;  /* 0x0000e000030085a7 */ /* 0x000ea400080010ff */
[----:B--2---:R-:W-:Y:S05]  /*71e0*/  @!P0 BRA `(.L_x_123) ;  /* 0xfffffffc00f08947 */ /* 0x004fea000383ffff */
[----:B------:R-:W-:Y:S05]  /*71f0*/  BRA `(.L_x_124) ;  /* 0xffffffc000447947 */ /* 0x000fea000383ffff */
.L_x_61:
[----:B------:R-:W-:Y:S07]  /*7200*/  MOV R0, UR6 ;  /* 0x0000000600007c02 */ /* 0x000fee0008000f00 */
.L_x_125:
[----:B-1----:R1:W2:Y:S02]  /*7210*/  SYNCS.PHASECHK.TRANS64.TRYWAIT P0, [R0+URZ], R3 ;  /* 0x00000003000075a7 */ /* 0x0022a400080011ff */
[----:B--2---:R-:W-:Y:S05]  /*7220*/  @!P0 NANOSLEEP.SYNCS 0x989680 ;  /* 0x009896800000895d */ /* 0x004fea0003900000 */
[----:B------:R-:W2:Y:S02]  /*7230*/  @!P0 SYNCS.PHASECHK.TRANS64 P0, [R0+URZ], R3 ;  /* 0x00000003000085a7 */ /* 0x000ea400080010ff */
[----:B--2---:R-:W-:Y:S05]  /*7240*/  @!P0 BRA `(.L_x_125) ;  /* 0xfffffffc00f08947 */ /* 0x004fea000383ffff */
[----:B------:R-:W-:Y:S05]  /*7250*/  BRA `(.L_x_60) ;  /* 0xffffffc000607947 */ /* 0x000fea000383ffff */
.L_x_64:
[----:B------:R-:W-:-:S07]  /*7260*/  MOV R0, UR6 ;  /* 0x0000000600007c02 */ /* 0x000fce0008000f00 */
.L_x_126:
[----:B--2---:R2:W4:Y:S02]  /*7270*/  SYNCS.PHASECHK.TRANS64.TRYWAIT P0, [R0+URZ], R3 ;  /* 0x00000003000075a7 */ /* 0x00452400080011ff */
[----:B----4-:R-:W-:Y:S05]  /*7280*/  @!P0 NANOSLEEP.SYNCS 0x989680 ;  /* 0x009896800000895d */ /* 0x010fea0003900000 */
[----:B------:R-:W4:Y:S02]  /*7290*/  @!P0 SYNCS.PHASECHK.TRANS64 P0, [R0+URZ], R3 ;  /* 0x00000003000085a7 */ /* 0x000f2400080010ff */
[----:B----4-:R-:W-:Y:S05]  /*72a0*/  @!P0 BRA `(.L_x_126) ;  /* 0xfffffffc00f08947 */ /* 0x010fea000383ffff */
[----:B------:R-:W-:Y:S05]  /*72b0*/  BRA `(.L_x_127) ;  /* 0xffffffc4003c7947 */ /* 0x000fea000383ffff */
.L_x_65:
[----:B------:R-:W-:-:S07]  /*72c0*/  MOV R0, UR6 ;  /* 0x0000000600007c02 */ /* 0x000fce0008000f00 */
.L_x_128:
[----:B-1----:R1:W2:Y:S02]  /*72d0*/  SYNCS.PHASECHK.TRANS64.TRYWAIT P0, [R0+URZ], R3 ;  /* 0x00000003000075a7 */ /* 0x0022a400080011ff */
[----:B--2---:R-:W-:Y:S05]  /*72e0*/  @!P0 NANOSLEEP.SYNCS 0x989680 ;  /* 0x009896800000895d */ /* 0x004fea0003900000 */
[----:B------:R-:W2:Y:S02]  /*72f0*/  @!P0 SYNCS.PHASECHK.TRANS64 P0, [R0+URZ], R3 ;  /* 0x00000003000085a7 */ /* 0x000ea400080010ff */
[----:B--2---:R-:W-:Y:S05]  /*7300*/  @!P0 BRA `(.L_x_128) ;  /* 0xfffffffc00f08947 */ /* 0x004fea000383ffff */
[----:B------:R-:W-:Y:S05]  /*7310*/  BRA `(.L_x_129) ;  /* 0xffffffc400487947 */ /* 0x000fea000383ffff */
.L_x_66:
[----:B------:R-:W-:-:S07]  /*7320*/  MOV R0, UR6 ;  /* 0x0000000600007c02 */ /* 0x000fce0008000f00 */
.L_x_130:
[----:B-1----:R1:W2:Y:S02]  /*7330*/  SYNCS.PHASECHK.TRANS64.TRYWAIT P0, [R0+URZ], R3 ;  /* 0x00000003000075a7 */ /* 0x0022a400080011ff */
[----:B--2---:R-:W-:Y:S05]  /*7340*/  @!P0 NANOSLEEP.SYNCS 0x989680 ;  /* 0x009896800000895d */ /* 0x004fea0003900000 */
[----:B------:R-:W2:Y:S02]  /*7350*/  @!P0 SYNCS.PHASECHK.TRANS64 P0, [R0+URZ], R3 ;  /* 0x00000003000085a7 */ /* 0x000ea400080010ff */
[----:B--2---:R-:W-:Y:S05]  /*7360*/  @!P0 BRA `(.L_x_130) ;  /* 0xfffffffc00f08947 */ /* 0x004fea000383ffff */
[----:B------:R-:W-:Y:S05]  /*7370*/  BRA `(.L_x_131) ;  /* 0xffffffc400547947 */ /* 0x000fea000383ffff */
.L_x_67:
[----:B------:R-:W-:-:S07]  /*7380*/  MOV R0, UR7 ;  /* 0x0000000700007c02 */ /* 0x000fce0008000f00 */
.L_x_132:
[----:B-1----:R1:W2:Y:S02]  /*7390*/  SYNCS.PHASECHK.TRANS64.TRYWAIT P0, [R0+URZ], R3 ;  /* 0x00000003000075a7 */ /* 0x0022a400080011ff */
[----:B--2---:R-:W-:Y:S05]  /*73a0*/  @!P0 NANOSLEEP.SYNCS 0x989680 ;  /* 0x009896800000895d */ /* 0x004fea0003900000 */
[----:B------:R-:W2:Y:S02]  /*73b0*/  @!P0 SYNCS.PHASECHK.TRANS64 P0, [R0+URZ], R3 ;  /* 0x00000003000085a7 */ /* 0x000ea400080010ff */
[----:B--2---:R-:W-:Y:S05]  /*73c0*/  @!P0 BRA `(.L_x_132) ;  /* 0xfffffffc00f08947 */ /* 0x004fea000383ffff */
[----:B------:R-:W-:Y:S05]  /*73d0*/  BRA `(.L_x_133) ;  /* 0xffffffc400607947 */ /* 0x000fea000383ffff */
.L_x_72:
[----:B---3--:R3:W1:Y:S02]  /*73e0*/  SYNCS.PHASECHK.TRANS64.TRYWAIT P0, [R0+URZ+0xa0], R3 ;  /* 0x0000a003000075a7 */ /* 0x00866400080011ff */
[----:B-1----:R-:W-:Y:S05]  /*73f0*/  @!P0 NANOSLEEP.SYNCS 0x989680 ;  /* 0x009896800000895d */ /* 0x002fea0003900000 */
[----:B------:R-:W1:Y:S02]  /*7400*/  @!P0 SYNCS.PHASECHK.TRANS64 P0, [R0+URZ+0xa0], R3 ;  /* 0x0000a003000085a7 */ /* 0x000e6400080010ff */
[----:B-1----:R-:W-:Y:S05]  /*7410*/  @!P0 BRA `(.L_x_72) ;  /* 0xfffffffc00f08947 */ /* 0x002fea000383ffff */
[----:B------:R-:W-:Y:S05]  /*7420*/  BRA `(.L_x_134) ;  /* 0xffffffc8005c7947 */ /* 0x000fea000383ffff */
.L_x_75:
[----:B------:R-:W-:Y:S07]  /*7430*/  MOV R0, UR6 ;  /* 0x0000000600007c02 */ /* 0x000fee0008000f00 */
.L_x_135:
[----:B-1----:R1:W3:Y:S02]  /*7440*/  SYNCS.PHASECHK.TRANS64.TRYWAIT P0, [R0+URZ+0x98], R3 ;  /* 0x00009803000075a7 */ /* 0x0022e400080011ff */
[----:B---3--:R-:W-:Y:S05]  /*7450*/  @!P0 NANOSLEEP.SYNCS 0x989680 ;  /* 0x009896800000895d */ /* 0x008fea0003900000 */
[----:B------:R-:W3:Y:S02]  /*7460*/  @!P0 SYNCS.PHASECHK.TRANS64 P0, [R0+URZ+0x98], R3 ;  /* 0x00009803000085a7 */ /* 0x000ee400080010ff */
[----:B---3--:R-:W-:Y:S05]  /*7470*/  @!P0 BRA `(.L_x_135) ;  /* 0xfffffffc00f08947 */ /* 0x008fea000383ffff */
[----:B------:R-:W-:Y:S05]  /*7480*/  BRA `(.L_x_74) ;  /* 0xffffffcc00487947 */ /* 0x000fea000383ffff */
.L_x_78:
[----:B------:R-:W-:Y:S07]  /*7490*/  MOV R3, UR6 ;  /* 0x0000000600037c02 */ /* 0x000fee0008000f00 */
.L_x_136:
[----:B-1----:R1:W2:Y:S02]  /*74a0*/  SYNCS.PHASECHK.TRANS64.TRYWAIT P2, [R3+URZ+0x88], R26 ;  /* 0x0000881a030075a7 */ /* 0x0022a400080411ff */
[----:B--2---:R-:W-:Y:S05]  /*74b0*/  @!P2 NANOSLEEP.SYNCS 0x989680 ;  /* 0x009896800000a95d */ /* 0x004fea0003900000 */
[----:B------:R-:W2:Y:S02]  /*74c0*/  @!P2 SYNCS.PHASECHK.TRANS64 P2, [R3+URZ+0x88], R26 ;  /* 0x0000881a0300a5a7 */ /* 0x000ea400080410ff */
[----:B--2---:R-:W-:Y:S05]  /*74d0*/  @!P2 BRA `(.L_x_136) ;  /* 0xfffffffc00f0a947 */ /* 0x004fea000383ffff */
[----:B------:R-:W-:Y:S05]  /*74e0*/  BRA `(.L_x_137) ;  /* 0xffffffcc00dc7947 */ /* 0x000fea000383ffff */
.L_x_81:
[----:B--2---:R2:W4:Y:S02]  /*74f0*/  SYNCS.PHASECHK.TRANS64.TRYWAIT P0, [R0+URZ+0xa0], R3 ;  /* 0x0000a003000075a7 */ /* 0x00452400080011ff */
[----:B----4-:R-:W-:Y:S05]  /*7500*/  @!P0 NANOSLEEP.SYNCS 0x989680 ;  /* 0x009896800000895d */ /* 0x010fea0003900000 */
[----:B------:R-:W4:Y:S02]  /*7510*/  @!P0 SYNCS.PHASECHK.TRANS64 P0, [R0+URZ+0xa0], R3 ;  /* 0x0000a003000085a7 */ /* 0x000f2400080010ff */
[----:B----4-:R-:W-:Y:S05]  /*7520*/  @!P0 BRA `(.L_x_81) ;  /* 0xfffffffc00f08947 */ /* 0x010fea000383ffff */
[----:B------:R-:W-:Y:S05]  /*7530*/  BRA `(.L_x_138) ;  /* 0xffffffd4002c7947 */ /* 0x000fea000383ffff */
.L_x_92:
[----:B-1----:R-:W-:Y:S04]  /*7540*/  MOV R0, UR43 ;  /* 0x0000002b00007c02 */ /* 0x002fe80008000f00 */
[----:B------:R1:W2:Y:S03]  /*7550*/  SYNCS.PHASECHK.TRANS64.TRYWAIT P1, [R0+URZ+0x80], R3 ;  /* 0x00008003000075a7 */ /* 0x0002a600080211ff */
[----:B--2---:R-:W-:Y:S05]  /*7560*/  @!P1 NANOSLEEP.SYNCS 0x989680 ;  /* 0x009896800000995d */ /* 0x004fea0003900000 */
[----:B------:R-:W2:Y:S02]  /*7570*/  @!P1 SYNCS.PHASECHK.TRANS64 P1, [R0+URZ+0x80], R3 ;  /* 0x00008003000095a7 */ /* 0x000ea400080210ff */
[----:B--2---:R-:W-:Y:S05]  /*7580*/  @!P1 BRA `(.L_x_92) ;  /* 0xfffffffc00ec9947 */ /* 0x004fea000383ffff */
[----:B------:R-:W-:Y:S05]  /*7590*/  BRA `(.L_x_91) ;  /* 0xffffffe000287947 */ /* 0x000fea000383ffff */
.L_x_94:
[----:B------:R1:W1:Y:S02]  /*75a0*/  SYNCS.PHASECHK.TRANS64.TRYWAIT P1, [R156+URZ+0xc0], R5 ;  /* 0x0000c0059c0075a7 */ /* 0x00026400080211ff */
[----:B-1----:R-:W-:Y:S05]  /*75b0*/  @!P1 NANOSLEEP.SYNCS 0x989680 ;  /* 0x009896800000995d */ /* 0x002fea0003900000 */
[----:B------:R-:W1:Y:S02]  /*75c0*/  @!P1 SYNCS.PHASECHK.TRANS64 P1, [R156+URZ+0xc0], R5 ;  /* 0x0000c0059c0095a7 */ /* 0x000e6400080210ff */
[----:B-1----:R-:W-:Y:S05]  /*75d0*/  @!P1 BRA `(.L_x_94) ;  /* 0xfffffffc00f09947 */ /* 0x002fea000383ffff */
[----:B------:R-:W-:Y:S05]  /*75e0*/  BRA `(.L_x_93) ;  /* 0xffffffe0006c7947 */ /* 0x000fea000383ffff */
        .weak           $__internal_0_$__cuda_sm10x_tcgen05_guardrail_trap_col_being_dealloced_not_returned_by_alloc
        .type           $__internal_0_$__cuda_sm10x_tcgen05_guardrail_trap_col_being_dealloced_not_returned_by_alloc,@function
        .size           $__internal_0_$__cuda_sm10x_tcgen05_guardrail_trap_col_being_dealloced_not_returned_by_alloc,($__internal_1_$__cuda_sm10x_tcgen05_guardrail_trap_phase_invalid_during_alloc - $__internal_0_$__cuda_sm10x_tcgen05_guardrail_trap_col_being_dealloced_not_returned_by_alloc)
$__internal_0_$__cuda_sm10x_tcgen05_guardrail_trap_col_being_dealloced_not_returned_by_alloc:
[----:B------:R-:W-:Y:S05]  /*75f0*/  BPT.TRAP 0x1 ;  /* 0x000000040000795c */ /* 0x000fea0000300000 */
[----:B------:R-:W-:-:S04]  /*7600*/  HFMA2 R3, -RZ, RZ, 0, 0 ;  /* 0x00000000ff037431 */ /* 0x000fc800000001ff */
[----:B------:R-:W-:Y:S05]  /*7610*/  RET.REL.NODEC R2 `(_ZN7cutlass13device_kernelINS_4gemm6kernel13GemmUniversalIN4cute5tupleIJiiiiEEENS1_10collective13CollectiveMmaINS1_35MainloopSm100TmaUmmaWarpSpecializedILi8ELi2ELi4ENS5_IJNS4_1CILi1EEESB_SB_EEEEENS5_IJNSA_ILi128EEENSA_ILi64EEESE_EEENS_12float_e5m2_tENS5_IJSB_llEEENS_12float_e4m3_tENS5_IJlSB_lEEENS4_8TiledMMAINS4_8MMA_AtomIJNS4_10MMA_TraitsINS4_19SM100_MMA_F8F6F4_SSEJSH_SJ_fSE_SF_NS4_17integral_constantINS4_4UMMA5MajorELSR_1EEENSP_ISR_LSR_0EEENSP_INSQ_7ScaleInELSU_0EEESV_EEEEEENS4_6LayoutISC_NS5_IJNSA_ILi0EEESZ_SZ_EEEEENS5_IJNS4_10UnderscoreES12_S12_EEEEENS4_13SM90_TMA_LOADENS4_14ComposedLayoutINS4_7SwizzleILi3ELi4ELi3EEENS4_18smem_ptr_flag_bitsILi8EEENSY_INS5_IJSE_NSA_ILi8EEEEEENS5_IJSB_SE_EEEEEEEvNS4_8identityES15_NS16_IS18_S1A_NSY_INS5_IJS1B_SE_EEENS5_IJSE_SB_EEEEEEEvS1G_EENS_8epilogue10collective18CollectiveEpilogueINS1M_23Sm100TmaWarpSpecializedILi1ELi1ELi64ELb0ELb0EEEJSG_NS5_IJNSY_ISE_SB_EENSY_ISF_SB_EEEEESH_SK_SH_SK_NS1M_6fusion15FusionCallbacksIS1Q_NS1U_17LinearCombinationISH_fSH_fLNS_15FloatRoundStyleE2EEESG_S1T_JEEENS4_5SM1004TMEM4LOAD26SM100_TMEM_LOAD_32dp32b64xES15_NS16_INS17_ILi2ELi4ELi3EEES1A_NSY_INS5_IJS1B_SF_EEENS5_IJSF_SB_EEEEEEENS4_39AutoVectorizingCopyWithAssumedAlignmentILi128EEENS4_14SM90_TMA_STOREES28_S2A_S2A_EEEvvEEEEvNT_6ParamsE) ;  /* 0xffffff8802787950 */ /* 0x000fea0003c3ffff */
        .weak           $__internal_1_$__cuda_sm10x_tcgen05_guardrail_trap_phase_invalid_during_alloc
        .type           $__internal_1_$__cuda_sm10x_tcgen05_guardrail_trap_phase_invalid_during_alloc,@function
        .size           $__internal_1_$__cuda_sm10x_tcgen05_guardrail_trap_phase_invalid_during_alloc,($__internal_2_$__cuda_sm10x_tcgen05_guardrail_trap_unallocated_columns_being_dealloced - $__internal_1_$__cuda_sm10x_tcgen05_guardrail_trap_phase_invalid_during_alloc)
$__internal_1_$__cuda_sm10x_tcgen05_guardrail_trap_phase_invalid_during_alloc:
[----:B------:R-:W-:Y:S05]  /*7620*/  BPT.TRAP 0x1 ;  /* 0x000000040000795c */ /* 0x000fea0000300000 */
[----:B------:R-:W-:-:S04]  /*7630*/  MOV R3, 0x0 ;  /* 0x0000000000037802 */ /* 0x000fc80000000f00 */
[----:B------:R-:W-:Y:S05]  /*7640*/  RET.REL.NODEC R2 `(_ZN7cutlass13device_kernelINS_4gemm6kernel13GemmUniversalIN4cute5tupleIJiiiiEEENS1_10collective13CollectiveMmaINS1_35MainloopSm100TmaUmmaWarpSpecializedILi8ELi2ELi4ENS5_IJNS4_1CILi1EEESB_SB_EEEEENS5_IJNSA_ILi128EEENSA_ILi64EEESE_EEENS_12float_e5m2_tENS5_IJSB_llEEENS_12float_e4m3_tENS5_IJlSB_lEEENS4_8TiledMMAINS4_8MMA_AtomIJNS4_10MMA_TraitsINS4_19SM100_MMA_F8F6F4_SSEJSH_SJ_fSE_SF_NS4_17integral_constantINS4_4UMMA5MajorELSR_1EEENSP_ISR_LSR_0EEENSP_INSQ_7ScaleInELSU_0EEESV_EEEEEENS4_6LayoutISC_NS5_IJNSA_ILi0EEESZ_SZ_EEEEENS5_IJNS4_10UnderscoreES12_S12_EEEEENS4_13SM90_TMA_LOADENS4_14ComposedLayoutINS4_7SwizzleILi3ELi4ELi3EEENS4_18smem_ptr_flag_bitsILi8EEENSY_INS5_IJSE_NSA_ILi8EEEEEENS5_IJSB_SE_EEEEEEEvNS4_8identityES15_NS16_IS18_S1A_NSY_INS5_IJS1B_SE_EEENS5_IJSE_SB_EEEEEEEvS1G_EENS_8epilogue10collective18CollectiveEpilogueINS1M_23Sm100TmaWarpSpecializedILi1ELi1ELi64ELb0ELb0EEEJSG_NS5_IJNSY_ISE_SB_EENSY_ISF_SB_EEEEESH_SK_SH_SK_NS1M_6fusion15FusionCallbacksIS1Q_NS1U_17LinearCombinationISH_fSH_fLNS_15FloatRoundStyleE2EEESG_S1T_JEEENS4_5SM1004TMEM4LOAD26SM100_TMEM_LOAD_32dp32b64xES15_NS16_INS17_ILi2ELi4ELi3EEES1A_NSY_INS5_IJS1B_SF_EEENS5_IJSF_SB_EEEEEEENS4_39AutoVectorizingCopyWithAssumedAlignmentILi128EEENS4_14SM90_TMA_STOREES28_S2A_S2A_EEEvvEEEEvNT_6ParamsE) ;  /* 0xffffff88026c7950 */ /* 0x000fea0003c3ffff */
        .weak           $__internal_2_$__cuda_sm10x_tcgen05_guardrail_trap_unallocated_columns_being_dealloced
        .type           $__internal_2_$__cuda_sm10x_tcgen05_guardrail_trap_unallocated_columns_being_dealloced,@function
        .size           $__internal_2_$__cuda_sm10x_tcgen05_guardrail_trap_unallocated_columns_being_dealloced,(.L_x_140 - $__internal_2_$__cuda_sm10x_tcgen05_guardrail_trap_unallocated_columns_being_dealloced)
$__internal_2_$__cuda_sm10x_tcgen05_guardrail_trap_unallocated_columns_being_dealloced:
[----:B------:R-:W-:Y:S05]  /*7650*/  BPT.TRAP 0x1 ;  /* 0x000000040000795c */ /* 0x000fea0000300000 */
[----:B------:R-:W-:-:S04]  /*7660*/  HFMA2 R3, -RZ, RZ, 0, 0 ;  /* 0x00000000ff037431 */ /* 0x000fc800000001ff */
[----:B------:R-:W-:Y:S05]  /*7670*/  RET.REL.NODEC R2 `(_ZN7cutlass13device_kernelINS_4gemm6kernel13GemmUniversalIN4cute5tupleIJiiiiEEENS1_10collective13CollectiveMmaINS1_35MainloopSm100TmaUmmaWarpSpecializedILi8ELi2ELi4ENS5_IJNS4_1CILi1EEESB_SB_EEEEENS5_IJNSA_ILi128EEENSA_ILi64EEESE_EEENS_12float_e5m2_tENS5_IJSB_llEEENS_12float_e4m3_tENS5_IJlSB_lEEENS4_8TiledMMAINS4_8MMA_AtomIJNS4_10MMA_TraitsINS4_19SM100_MMA_F8F6F4_SSEJSH_SJ_fSE_SF_NS4_17integral_constantINS4_4UMMA5MajorELSR_1EEENSP_ISR_LSR_0EEENSP_INSQ_7ScaleInELSU_0EEESV_EEEEEENS4_6LayoutISC_NS5_IJNSA_ILi0EEESZ_SZ_EEEEENS5_IJNS4_10UnderscoreES12_S12_EEEEENS4_13SM90_TMA_LOADENS4_14ComposedLayoutINS4_7SwizzleILi3ELi4ELi3EEENS4_18smem_ptr_flag_bitsILi8EEENSY_INS5_IJSE_NSA_ILi8EEEEEENS5_IJSB_SE_EEEEEEEvNS4_8identityES15_NS16_IS18_S1A_NSY_INS5_IJS1B_SE_EEENS5_IJSE_SB_EEEEEEEvS1G_EENS_8epilogue10collective18CollectiveEpilogueINS1M_23Sm100TmaWarpSpecializedILi1ELi1ELi64ELb0ELb0EEEJSG_NS5_IJNSY_ISE_SB_EENSY_ISF_SB_EEEEESH_SK_SH_SK_NS1M_6fusion15FusionCallbacksIS1Q_NS1U_17LinearCombinationISH_fSH_fLNS_15FloatRoundStyleE2EEESG_S1T_JEEENS4_5SM1004TMEM4LOAD26SM100_TMEM_LOAD_32dp32b64xES15_NS16_INS17_ILi2ELi4ELi3EEES1A_NSY_INS5_IJS1B_SF_EEENS5_IJSF_SB_EEEEEEENS4_39AutoVectorizingCopyWithAssumedAlignmentILi128EEENS4_14SM90_TMA_STOREES28_S2A_S2A_EEEvvEEEEvNT_6ParamsE) ;  /* 0xffffff8802607950 */ /* 0x000fea0003c3ffff */
.L_x_139:
[----:B------:R-:W-:-:S00]  /*7680*/  BRA `(.L_x_139) ;  /* 0xfffffffc00fc7947 */ /* 0x000fc0000383ffff */
[----:B------:R-:W-:-:S00]  /*7690*/  NOP ;  /* 0x0000000000007918 */ /* 0x000fc00000000000 */
        /* <DEDUP_REMOVED lines=14> */
.L_x_140:


//--------------------- .nv.global.init           --------------------------
	.section	.nv.global.init,"aw",@progbits
.nv.global.init:
	.type		$str$27,@object
	.size		$str$27,($str$28 - $str$27)
$str$27:
        /*0000*/ 	.byte	0x28, 0x61, 0x64, 0x64, 0x72, 0x65, 0x73, 0x73, 0x20, 0x26, 0x20, 0x6d, 0x61, 0x73, 0x6b, 0x29
        /*0010*/ 	.byte	0x20, 0x3d, 0x3d, 0x20, 0x30, 0x00
	.type		$str$28,@object
	.size		$str$28,($str$26 - $str$28)
$str$28:
        /*0016*/ 	.byte	0x2f, 0x74, 0x6d, 0x70, 0x2f, 0x63, 0x75, 0x74, 0x6c, 0x61, 0x73, 0x73, 0x5f, 0x73, 0x77, 0x65
        /*0026*/ 	.byte	0x65, 0x70, 0x5f, 0x73, 0x72, 0x63, 0x2f, 0x69, 0x6e, 0x63, 0x6c, 0x75, 0x64, 0x65, 0x2f, 0x63
        /*0036*/ 	.byte	0x75, 0x74, 0x65, 0x2f, 0x70, 0x6f, 0x69, 0x6e, 0x74, 0x65, 0x72, 0x5f, 0x66, 0x6c, 0x61, 0x67
        /*0046*/ 	.byte	0x67, 0x65, 0x64, 0x2e, 0x68, 0x70, 0x70, 0x00
	.type		$str$26,@object
	.size		$str$26,($str$25 - $str$26)
$str$26:
        /*004e*/ 	.byte	0x2f, 0x74, 0x6d, 0x70, 0x2f, 0x63, 0x75, 0x74, 0x6c, 0x61, 0x73, 0x73, 0x5f, 0x73, 0x77, 0x65
        /*005e*/ 	.byte	0x65, 0x70, 0x5f, 0x73, 0x72, 0x63, 0x2f, 0x69, 0x6e, 0x63, 0x6c, 0x75, 0x64, 0x65, 0x2f, 0x63
        /*006e*/ 	.byte	0x75, 0x74, 0x65, 0x2f, 0x61, 0x74, 0x6f, 0x6d, 0x2f, 0x63, 0x6f, 0x70, 0x79, 0x5f, 0x74, 0x72
        /*007e*/ 	.byte	0x61, 0x69, 0x74, 0x73, 0x5f, 0x73, 0x6d, 0x31, 0x30, 0x30, 0x2e, 0x68, 0x70, 0x70, 0x00
	.type		$str$25,@object
	.size		$str$25,(__unnamed_1 - $str$25)
$str$25:
        /*008d*/ 	.byte	0x28, 0x28, 0x75, 0x69, 0x6e, 0x74, 0x33, 0x32, 0x5f, 0x74, 0x28, 0x74, 0x68, 0x72, 0x65, 0x61
        /*009d*/ 	.byte	0x64, 0x49, 0x64, 0x78, 0x2e, 0x78, 0x29, 0x20, 0x2f, 0x20, 0x33, 0x32, 0x29, 0x20, 0x25, 0x20
        /*00ad*/ 	.byte	0x34, 0x29, 0x20, 0x3d, 0x3d, 0x20, 0x28, 0x28, 0x28, 0x74, 0x6d, 0x65, 0x6d, 0x5f, 0x61, 0x64
        /*00bd*/ 	.byte	0x64, 0x72, 0x20, 0x3e, 0x3e, 0x20, 0x31, 0x36, 0x29, 0x20, 0x2f, 0x20, 0x33, 0x32, 0x29, 0x20
        /*00cd*/ 	.byte	0x25, 0x20, 0x34, 0x29, 0x00
	.type		__unnamed_1,@object
	.size		__unnamed_1,(__unnamed_2 - __unnamed_1)
__unnamed_1:
        /*00d2*/ 	.byte	0x61, 0x75, 0x74, 0x6f, 0x20, 0x63, 0x75, 0x74, 0x65, 0x3a, 0x3a, 0x61, 0x73, 0x5f, 0x70, 0x6f
        /* <DEDUP_REMOVED lines=24> */
        /*0262*/ 	.byte	0x43, 0x3c, 0x38, 0x31, 0x39, 0x32, 0x3e, 0x3e, 0x3e, 0x3e, 0x5d, 0x00
	.type		__unnamed_2,@object
	.size		__unnamed_2,(.L_2 - __unnamed_2)
__unnamed_2:
        /* <DEDUP_REMOVED lines=42> */
        /*050e*/ 	.byte	0x3e, 0x3e, 0x3e, 0x3e, 0x5d, 0x00
.L_2:


//--------------------- .nv.shared._ZN7cutlass13device_kernelINS_4gemm6kernel13GemmUniversalIN4cute5tupleIJiiiiEEENS1_10collective13CollectiveMmaINS1_35MainloopSm100TmaUmmaWarpSpecializedILi8ELi2ELi4ENS5_IJNS4_1CILi1EEESB_SB_EEEEENS5_IJNSA_ILi128EEENSA_ILi64EEESE_EEENS_12float_e5m2_tENS5_IJSB_llEEENS_12float_e4m3_tENS5_IJlSB_lEEENS4_8TiledMMAINS4_8MMA_AtomIJNS4_10MMA_TraitsINS4_19SM100_MMA_F8F6F4_SSEJSH_SJ_fSE_SF_NS4_17integral_constantINS4_4UMMA5MajorELSR_1EEENSP_ISR_LSR_0EEENSP_INSQ_7ScaleInELSU_0EEESV_EEEEEENS4_6LayoutISC_NS5_IJNSA_ILi0EEESZ_SZ_EEEEENS5_IJNS4_10UnderscoreES12_S12_EEEEENS4_13SM90_TMA_LOADENS4_14ComposedLayoutINS4_7SwizzleILi3ELi4ELi3EEENS4_18smem_ptr_flag_bitsILi8EEENSY_INS5_IJSE_NSA_ILi8EEEEEENS5_IJSB_SE_EEEEEEEvNS4_8identityES15_NS16_IS18_S1A_NSY_INS5_IJS1B_SE_EEENS5_IJSE_SB_EEEEEEEvS1G_EENS_8epilogue10collective18CollectiveEpilogueINS1M_23Sm100TmaWarpSpecializedILi1ELi1ELi64ELb0ELb0EEEJSG_NS5_IJNSY_ISE_SB_EENSY_ISF_SB_EEEEESH_SK_SH_SK_NS1M_6fusion15FusionCallbacksIS1Q_NS1U_17LinearCombinationISH_fSH_fLNS_15FloatRoundStyleE2EEESG_S1T_JEEENS4_5SM1004TMEM4LOAD26SM100_TMEM_LOAD_32dp32b64xES15_NS16_INS17_ILi2ELi4ELi3EEES1A_NSY_INS5_IJS1B_SF_EEENS5_IJSF_SB_EEEEEEENS4_39AutoVectorizingCopyWithAssumedAlignmentILi128EEENS4_14SM90_TMA_STOREES28_S2A_S2A_EEEvvEEEEvNT_6ParamsE --------------------------
	.section	.nv.shared._ZN7cutlass13device_kernelINS_4gemm6kernel13GemmUniversalIN4cute5tupleIJiiiiEEENS1_10collective13CollectiveMmaINS1_35MainloopSm100TmaUmmaWarpSpecializedILi8ELi2ELi4ENS5_IJNS4_1CILi1EEESB_SB_EEEEENS5_IJNSA_ILi128EEENSA_ILi64EEESE_EEENS_12float_e5m2_tENS5_IJSB_llEEENS_12float_e4m3_tENS5_IJlSB_lEEENS4_8TiledMMAINS4_8MMA_AtomIJNS4_10MMA_TraitsINS4_19SM100_MMA_F8F6F4_SSEJSH_SJ_fSE_SF_NS4_17integral_constantINS4_4UMMA5MajorELSR_1EEENSP_ISR_LSR_0EEENSP_INSQ_7ScaleInELSU_0EEESV_EEEEEENS4_6LayoutISC_NS5_IJNSA_ILi0EEESZ_SZ_EEEEENS5_IJNS4_10UnderscoreES12_S12_EEEEENS4_13SM90_TMA_LOADENS4_14ComposedLayoutINS4_7SwizzleILi3ELi4ELi3EEENS4_18smem_ptr_flag_bitsILi8EEENSY_INS5_IJSE_NSA_ILi8EEEEEENS5_IJSB_SE_EEEEEEEvNS4_8identityES15_NS16_IS18_S1A_NSY_INS5_IJS1B_SE_EEENS5_IJSE_SB_EEEEEEEvS1G_EENS_8epilogue10collective18CollectiveEpilogueINS1M_23Sm100TmaWarpSpecializedILi1ELi1ELi64ELb0ELb0EEEJSG_NS5_IJNSY_ISE_SB_EENSY_ISF_SB_EEEEESH_SK_SH_SK_NS1M_6fusion15FusionCallbacksIS1Q_NS1U_17LinearCombinationISH_fSH_fLNS_15FloatRoundStyleE2EEESG_S1T_JEEENS4_5SM1004TMEM4LOAD26SM100_TMEM_LOAD_32dp32b64xES15_NS16_INS17_ILi2ELi4ELi3EEES1A_NSY_INS5_IJS1B_SF_EEENS5_IJSF_SB_EEEEEEENS4_39AutoVectorizingCopyWithAssumedAlignmentILi128EEENS4_14SM90_TMA_STOREES28_S2A_S2A_EEEvvEEEEvNT_6ParamsE,"aw",@nobits
	.sectionflags	@""
	.align	16
	.zero		1024


//--------------------- .nv.shared.reserved.0     --------------------------
	.section	.nv.shared.reserved.0,"aw",@nobits
	.weak		__nv_reservedSMEM_offset_0_alias
	.size		__nv_reservedSMEM_offset_0_alias, 0, 64
	.other		__nv_reservedSMEM_offset_0_alias,@"STO_CUDA_RESERVED_SHARED STV_DEFAULT"
__nv_reservedSMEM_offset_0_alias:
	.zero		0
.nv.shared.reserved.0:
	.zero		64
	.weak		__nv_reservedSMEM_tcgen05_partition
	.type		__nv_reservedSMEM_tcgen05_partition,@object
	.size		__nv_reservedSMEM_tcgen05_partition,(.L_0 - __nv_reservedSMEM_tcgen05_partition)
__nv_reservedSMEM_tcgen05_partition:
	.zero		32
.L_0:


//--------------------- .nv.global                --------------------------
	.section	.nv.global,"aw",@nobits
.nv.global:
	.type		_ZN40_INTERNAL_028cc501_4_k_cu_18ebf13d_179304cute1_E,@object
	.size		_ZN40_INTERNAL_028cc501_4_k_cu_18ebf13d_179304cute1_E,(_ZN40_INTERNAL_028cc501_4_k_cu_18ebf13d_179304cuda3std3__45__cpo6cbeginE - _ZN40_INTERNAL_028cc501_4_k_cu_18ebf13d_179304cute1_E)
_ZN40_INTERNAL_028cc501_4_k_cu_18ebf13d_179304cute1_E:
	.zero		1
	.type		_ZN40_INTERNAL_028cc501_4_k_cu_18ebf13d_179304cuda3std3__45__cpo6cbeginE,@object
	.size		_ZN40_INTERNAL_028cc501_4_k_cu_18ebf13d_179304cuda3std3__45__cpo6cbeginE,(_ZN40_INTERNAL_028cc501_4_k_cu_18ebf13d_179304cuda3std3__48in_placeE - _ZN40_INTERNAL_028cc501_4_k_cu_18ebf13d_179304cuda3std3__45__cpo6cbeginE)
_ZN40_INTERNAL_028cc501_4_k_cu_18ebf13d_179304cuda3std3__45__cpo6cbeginE:
	.zero		1
	.type		_ZN40_INTERNAL_028cc501_4_k_cu_18ebf13d_179304cuda3std3__48in_placeE,@object
	.size		_ZN40_INTERNAL_028cc501_4_k_cu_18ebf13d_179304cuda3std3__48in_placeE,(_ZN40_INTERNAL_028cc501_4_k_cu_18ebf13d_179304cuda3std6ranges3__45__cpo9iter_moveE - _ZN40_INTERNAL_028cc501_4_k_cu_18ebf13d_179304cuda3std3__48in_placeE)
_ZN40_INTERNAL_028cc501_4_k_cu_18ebf13d_179304cuda3std3__48in_placeE:
	.zero		1
	.type		_ZN40_INTERNAL_028cc501_4_k_cu_18ebf13d_179304cuda3std6ranges3__45__cpo9iter_moveE,@object
	.size		_ZN40_INTERNAL_028cc501_4_k_cu_18ebf13d_179304cuda3std6ranges3__45__cpo9iter_moveE,(_ZN40_INTERNAL_028cc501_4_k_cu_18ebf13d_179304cuda3std3__45__cpo5beginE - _ZN40_INTERNAL_028cc501_4_k_cu_18ebf13d_179304cuda3std6ranges3__45__cpo9iter_moveE)
_ZN40_INTERNAL_028cc501_4_k_cu_18ebf13d_179304cuda3std6ranges3__45__cpo9iter_moveE:
	.zero		1
	.type		_ZN40_INTERNAL_028cc501_4_k_cu_18ebf13d_179304cuda3std3__45__cpo5beginE,@object
	.size		_ZN40_INTERNAL_028cc501_4_k_cu_18ebf13d_179304cuda3std3__45__cpo5beginE,(_ZN40_INTERNAL_028cc501_4_k_cu_18ebf13d_179304cuda3std3__442_GLOBAL__N__028cc501_4_k_cu_18ebf13d_179306ignoreE - _ZN40_INTERNAL_028cc501_4_k_cu_18ebf13d_179304cuda3std3__45__cpo5beginE)
_ZN40_INTERNAL_028cc501_4_k_cu_18ebf13d_179304cuda3std3__45__cpo5beginE:
	.zero		1
	.type		_ZN40_INTERNAL_028cc501_4_k_cu_18ebf13d_179304cuda3std3__442_GLOBAL__N__028cc501_4_k_cu_18ebf13d_179306ignoreE,@object
	.size		_ZN40_INTERNAL_028cc501_4_k_cu_18ebf13d_179304cuda3std3__442_GLOBAL__N__028cc501_4_k_cu_18ebf13d_179306ignoreE,(_ZN40_INTERNAL_028cc501_4_k_cu_18ebf13d_179304cute7productE - _ZN40_INTERNAL_028cc501_4_k_cu_18ebf13d_179304cuda3std3__442_GLOBAL__N__028cc501_4_k_cu_18ebf13d_179306ignoreE)
_ZN40_INTERNAL_028cc501_4_k_cu_18ebf13d_179304cuda3std3__442_GLOBAL__N__028cc501_4_k_cu_18ebf13d_179306ignoreE:
	.zero		1
	.type		_ZN40_INTERNAL_028cc501_4_k_cu_18ebf13d_179304cute7productE,@object
	.size		_ZN40_INTERNAL_028cc501_4_k_cu_18ebf13d_179304cute7productE,(_ZN40_INTERNAL_028cc501_4_k_cu_18ebf13d_179304cuda3std3__45__cpo3endE - _ZN40_INTERNAL_028cc501_4_k_cu_18ebf13d_179304cute7productE)
_ZN40_INTERNAL_028cc501_4_k_cu_18ebf13d_179304cute7productE:
	.zero		1
	.type		_ZN40_INTERNAL_028cc501_4_k_cu_18ebf13d_179304cuda3std3__45__cpo3endE,@object
	.size		_ZN40_INTERNAL_028cc501_4_k_cu_18ebf13d_179304cuda3std3__45__cpo3endE,(_ZN40_INTERNAL_028cc501_4_k_cu_18ebf13d_179304cuda3std3__419piecewise_constructE - _ZN40_INTERNAL_028cc501_4_k_cu_18ebf13d_179304cuda3std3__45__cpo3endE)
_ZN40_INTERNAL_028cc501_4_k_cu_18ebf13d_179304cuda3std3__45__cpo3endE:
	.zero		1
	.type		_ZN40_INTERNAL_028cc501_4_k_cu_18ebf13d_179304cuda3std3__419piecewise_constructE,@object
	.size		_ZN40_INTERNAL_028cc501_4_k_cu_18ebf13d_179304cuda3std3__419piecewise_constructE,(_ZN40_INTERNAL_028cc501_4_k_cu_18ebf13d_179304cuda3std3__45__cpo4cendE - _ZN40_INTERNAL_028cc501_4_k_cu_18ebf13d_179304cuda3std3__419piecewise_constructE)
_ZN40_INTERNAL_028cc501_4_k_cu_18ebf13d_179304cuda3std3__419piecewise_constructE:
	.zero		1
	.type		_ZN40_INTERNAL_028cc501_4_k_cu_18ebf13d_179304cuda3std3__45__cpo4cendE,@object
	.size		_ZN40_INTERNAL_028cc501_4_k_cu_18ebf13d_179304cuda3std3__45__cpo4cendE,(_ZN40_INTERNAL_028cc501_4_k_cu_18ebf13d_179304cuda3std6ranges3__45__cpo4swapE - _ZN40_INTERNAL_028cc501_4_k_cu_18ebf13d_179304cuda3std3__45__cpo4cendE)
_ZN40_INTERNAL_028cc501_4_k_cu_18ebf13d_179304cuda3std3__45__cpo4cendE:
	.zero		1
	.type		_ZN40_INTERNAL_028cc501_4_k_cu_18ebf13d_179304cuda3std6ranges3__45__cpo4swapE,@object
	.size		_ZN40_INTERNAL_028cc501_4_k_cu_18ebf13d_179304cuda3std6ranges3__45__cpo4swapE,(.L_10 - _ZN40_INTERNAL_028cc501_4_k_cu_18ebf13d_179304cuda3std6ranges3__45__cpo4swapE)
_ZN40_INTERNAL_028cc501_4_k_cu_18ebf13d_179304cuda3std6ranges3__45__cpo4swapE:
	.zero		1
.L_10:


//--------------------- .nv.constant0._ZN7cutlass13device_kernelINS_4gemm6kernel13GemmUniversalIN4cute5tupleIJiiiiEEENS1_10collective13CollectiveMmaINS1_35MainloopSm100TmaUmmaWarpSpecializedILi8ELi2ELi4ENS5_IJNS4_1CILi1EEESB_SB_EEEEENS5_IJNSA_ILi128EEENSA_ILi64EEESE_EEENS_12float_e5m2_tENS5_IJSB_llEEENS_12float_e4m3_tENS5_IJlSB_lEEENS4_8TiledMMAINS4_8MMA_AtomIJNS4_10MMA_TraitsINS4_19SM100_MMA_F8F6F4_SSEJSH_SJ_fSE_SF_NS4_17integral_constantINS4_4UMMA5MajorELSR_1EEENSP_ISR_LSR_0EEENSP_INSQ_7ScaleInELSU_0EEESV_EEEEEENS4_6LayoutISC_NS5_IJNSA_ILi0EEESZ_SZ_EEEEENS5_IJNS4_10UnderscoreES12_S12_EEEEENS4_13SM90_TMA_LOADENS4_14ComposedLayoutINS4_7SwizzleILi3ELi4ELi3EEENS4_18smem_ptr_flag_bitsILi8EEENSY_INS5_IJSE_NSA_ILi8EEEEEENS5_IJSB_SE_EEEEEEEvNS4_8identityES15_NS16_IS18_S1A_NSY_INS5_IJS1B_SE_EEENS5_IJSE_SB_EEEEEEEvS1G_EENS_8epilogue10collective18CollectiveEpilogueINS1M_23Sm100TmaWarpSpecializedILi1ELi1ELi64ELb0ELb0EEEJSG_NS5_IJNSY_ISE_SB_EENSY_ISF_SB_EEEEESH_SK_SH_SK_NS1M_6fusion15FusionCallbacksIS1Q_NS1U_17LinearCombinationISH_fSH_fLNS_15FloatRoundStyleE2EEESG_S1T_JEEENS4_5SM1004TMEM4LOAD26SM100_TMEM_LOAD_32dp32b64xES15_NS16_INS17_ILi2ELi4ELi3EEES1A_NSY_INS5_IJS1B_SF_EEENS5_IJSF_SB_EEEEEEENS4_39AutoVectorizingCopyWithAssumedAlignmentILi128EEENS4_14SM90_TMA_STOREES28_S2A_S2A_EEEvvEEEEvNT_6ParamsE --------------------------
	.section	.nv.constant0._ZN7cutlass13device_kernelINS_4gemm6kernel13GemmUniversalIN4cute5tupleIJiiiiEEENS1_10collective13CollectiveMmaINS1_35MainloopSm100TmaUmmaWarpSpecializedILi8ELi2ELi4ENS5_IJNS4_1CILi1EEESB_SB_EEEEENS5_IJNSA_ILi128EEENSA_ILi64EEESE_EEENS_12float_e5m2_tENS5_IJSB_llEEENS_12float_e4m3_tENS5_IJlSB_lEEENS4_8TiledMMAINS4_8MMA_AtomIJNS4_10MMA_TraitsINS4_19SM100_MMA_F8F6F4_SSEJSH_SJ_fSE_SF_NS4_17integral_constantINS4_4UMMA5MajorELSR_1EEENSP_ISR_LSR_0EEENSP_INSQ_7ScaleInELSU_0EEESV_EEEEEENS4_6LayoutISC_NS5_IJNSA_ILi0EEESZ_SZ_EEEEENS5_IJNS4_10UnderscoreES12_S12_EEEEENS4_13SM90_TMA_LOADENS4_14ComposedLayoutINS4_7SwizzleILi3ELi4ELi3EEENS4_18smem_ptr_flag_bitsILi8EEENSY_INS5_IJSE_NSA_ILi8EEEEEENS5_IJSB_SE_EEEEEEEvNS4_8identityES15_NS16_IS18_S1A_NSY_INS5_IJS1B_SE_EEENS5_IJSE_SB_EEEEEEEvS1G_EENS_8epilogue10collective18CollectiveEpilogueINS1M_23Sm100TmaWarpSpecializedILi1ELi1ELi64ELb0ELb0EEEJSG_NS5_IJNSY_ISE_SB_EENSY_ISF_SB_EEEEESH_SK_SH_SK_NS1M_6fusion15FusionCallbacksIS1Q_NS1U_17LinearCombinationISH_fSH_fLNS_15FloatRoundStyleE2EEESG_S1T_JEEENS4_5SM1004TMEM4LOAD26SM100_TMEM_LOAD_32dp32b64xES15_NS16_INS17_ILi2ELi4ELi3EEES1A_NSY_INS5_IJS1B_SF_EEENS5_IJSF_SB_EEEEEEENS4_39AutoVectorizingCopyWithAssumedAlignmentILi128EEENS4_14SM90_TMA_STOREES28_S2A_S2A_EEEvvEEEEvNT_6ParamsE,"a",@progbits
	.sectionflags	@""
	.align	4
.nv.constant0._ZN7cutlass13device_kernelINS_4gemm6kernel13GemmUniversalIN4cute5tupleIJiiiiEEENS1_10collective13CollectiveMmaINS1_35MainloopSm100TmaUmmaWarpSpecializedILi8ELi2ELi4ENS5_IJNS4_1CILi1EEESB_SB_EEEEENS5_IJNSA_ILi128EEENSA_ILi64EEESE_EEENS_12float_e5m2_tENS5_IJSB_llEEENS_12float_e4m3_tENS5_IJlSB_lEEENS4_8TiledMMAINS4_8MMA_AtomIJNS4_10MMA_TraitsINS4_19SM100_MMA_F8F6F4_SSEJSH_SJ_fSE_SF_NS4_17integral_constantINS4_4UMMA5MajorELSR_1EEENSP_ISR_LSR_0EEENSP_INSQ_7ScaleInELSU_0EEESV_EEEEEENS4_6LayoutISC_NS5_IJNSA_ILi0EEESZ_SZ_EEEEENS5_IJNS4_10UnderscoreES12_S12_EEEEENS4_13SM90_TMA_LOADENS4_14ComposedLayoutINS4_7SwizzleILi3ELi4ELi3EEENS4_18smem_ptr_flag_bitsILi8EEENSY_INS5_IJSE_NSA_ILi8EEEEEENS5_IJSB_SE_EEEEEEEvNS4_8identityES15_NS16_IS18_S1A_NSY_INS5_IJS1B_SE_EEENS5_IJSE_SB_EEEEEEEvS1G_EENS_8epilogue10collective18CollectiveEpilogueINS1M_23Sm100TmaWarpSpecializedILi1ELi1ELi64ELb0ELb0EEEJSG_NS5_IJNSY_ISE_SB_EENSY_ISF_SB_EEEEESH_SK_SH_SK_NS1M_6fusion15FusionCallbacksIS1Q_NS1U_17LinearCombinationISH_fSH_fLNS_15FloatRoundStyleE2EEESG_S1T_JEEENS4_5SM1004TMEM4LOAD26SM100_TMEM_LOAD_32dp32b64xES15_NS16_INS17_ILi2ELi4ELi3EEES1A_NSY_INS5_IJS1B_SF_EEENS5_IJSF_SB_EEEEEEENS4_39AutoVectorizingCopyWithAssumedAlignmentILi128EEENS4_14SM90_TMA_STOREES28_S2A_S2A_EEEvvEEEEvNT_6ParamsE:
	.zero		2944


//--------------------- SYMBOLS --------------------------

	.type		.nv.reservedSmem.offset0,@object
	.size		.nv.reservedSmem.offset0,0x4
	.type		.nv.reservedSmem.cap,@object
	.size		.nv.reservedSmem.cap,0x4
	.type		__assertfail,@function
